	.target	sm_80

	.elftype	@"ET_EXEC"


//--------------------- .note.nv.tkinfo           --------------------------
	.section	.note.nv.tkinfo,"",@"SHT_NOTE"
	.sectionflags	@"SHF_NOTE_NV_TKINFO"
	.tkinfo
        /*0018*/ 	.word	0x00000002
        /*0030*/ 	.string	""
        /*0030*/ 	.string	"ptxas"
        /*0030*/ 	.string	"Cuda compilation tools, release 13.0, V13.0.88"
        /*0030*/ 	.string	"Build cuda_13.0.r13.0/compiler.36424714_0"
        /*0030*/ 	.string	"-v  -suppress-debug-info  -lineinfo  -arch sm_80 "



//--------------------- .note.nv.cuinfo           --------------------------
	.section	.note.nv.cuinfo,"",@"SHT_NOTE"
	.sectionflags	@"SHF_NOTE_NV_CUINFO"
        /*0018*/ 	.short	0x0002
        /*001a*/ 	.short	0x0050
        /*001c*/ 	.short	0x0082
	.zero		2


//--------------------- .nv.info                  --------------------------
	.section	.nv.info,"",@"SHT_CUDA_INFO"
	.align	4


	//----- nvinfo : EIATTR_REGCOUNT
	.align		4
        /*0000*/ 	.byte	0x04, 0x2f
        /*0002*/ 	.short	(.L_2 - .L_1)
	.align		4
.L_1:
        /*0004*/ 	.word	index@(attn_fwd)
        /*0008*/ 	.word	0x00000080


	//----- nvinfo : EIATTR_FRAME_SIZE
	.align		4
.L_2:
        /*000c*/ 	.byte	0x04, 0x11
        /*000e*/ 	.short	(.L_4 - .L_3)
	.align		4
.L_3:
        /*0010*/ 	.word	index@(attn_fwd)
        /*0014*/ 	.word	0x00000000


	//----- nvinfo : EIATTR_MIN_STACK_SIZE
	.align		4
.L_4:
        /*0018*/ 	.byte	0x04, 0x12
        /*001a*/ 	.short	(.L_6 - .L_5)
	.align		4
.L_5:
        /*001c*/ 	.word	index@(attn_fwd)
        /*0020*/ 	.word	0x00000000
.L_6:


//--------------------- .nv.info.attn_fwd         --------------------------
	.section	.nv.info.attn_fwd,"",@"SHT_CUDA_INFO"
	.sectionflags	@""
	.align	4


	//----- nvinfo : EIATTR_CUDA_API_VERSION
	.align		4
        /*0000*/ 	.byte	0x04, 0x37
        /*0002*/ 	.short	(.L_8 - .L_7)
.L_7:
        /*0004*/ 	.word	0x00000082


	//----- nvinfo : EIATTR_SW2861232_WAR
	.align		4
.L_8:
        /*0008*/ 	.byte	0x01, 0x35
	.zero		2


	//----- nvinfo : EIATTR_PARAM_CBANK
	.align		4
        /*000c*/ 	.byte	0x04, 0x0a
        /*000e*/ 	.short	(.L_10 - .L_9)
	.align		4
.L_9:
        /*0010*/ 	.word	index@(.nv.constant0.attn_fwd)
        /*0014*/ 	.short	0x0160
        /*0016*/ 	.short	0x0088


	//----- nvinfo : EIATTR_CBANK_PARAM_SIZE
	.align		4
.L_10:
        /*0018*/ 	.byte	0x03, 0x19
        /*001a*/ 	.short	0x0088


	//----- nvinfo : EIATTR_KPARAM_INFO
	.align		4
        /*001c*/ 	.byte	0x04, 0x17
        /*001e*/ 	.short	(.L_12 - .L_11)
.L_11:
        /*0020*/ 	.word	0x00000000
        /*0024*/ 	.short	0x0019
        /*0026*/ 	.short	0x0080
        /*0028*/ 	.byte	0x00, 0xf4, 0x21, 0x00


	//----- nvinfo : EIATTR_KPARAM_INFO
	.align		4
.L_12:
        /*002c*/ 	.byte	0x04, 0x17
        /*002e*/ 	.short	(.L_14 - .L_13)
.L_13:
        /*0030*/ 	.word	0x00000000
        /*0034*/ 	.short	0x0018
        /*0036*/ 	.short	0x0078
        /*0038*/ 	.byte	0x00, 0xf4, 0x21, 0x00


	//----- nvinfo : EIATTR_KPARAM_INFO
	.align		4
.L_14:
        /*003c*/ 	.byte	0x04, 0x17
        /*003e*/ 	.short	(.L_16 - .L_15)
.L_15:
        /*0040*/ 	.word	0x00000000
        /*0044*/ 	.short	0x0017
        /*0046*/ 	.short	0x0070
        /*0048*/ 	.byte	0x00, 0xf0, 0x11, 0x00


	//----- nvinfo : EIATTR_KPARAM_INFO
	.align		4
.L_16:
        /*004c*/ 	.byte	0x04, 0x17
        /*004e*/ 	.short	(.L_18 - .L_17)
.L_17:
        /*0050*/ 	.word	0x00000000
        /*0054*/ 	.short	0x0016
        /*0056*/ 	.short	0x006c
        /*0058*/ 	.byte	0x00, 0xf0, 0x11, 0x00


	//----- nvinfo : EIATTR_KPARAM_INFO
	.align		4
.L_18:
        /*005c*/ 	.byte	0x04, 0x17
        /*005e*/ 	.short	(.L_20 - .L_19)
.L_19:
        /*0060*/ 	.word	0x00000000
        /*0064*/ 	.short	0x0015
        /*0066*/ 	.short	0x0068
        /*0068*/ 	.byte	0x00, 0xf0, 0x11, 0x00


	//----- nvinfo : EIATTR_KPARAM_INFO
	.align		4
.L_20:
        /*006c*/ 	.byte	0x04, 0x17
        /*006e*/ 	.short	(.L_22 - .L_21)
.L_21:
        /*0070*/ 	.word	0x00000000
        /*0074*/ 	.short	0x0014
        /*0076*/ 	.short	0x0064
        /*0078*/ 	.byte	0x00, 0xf0, 0x11, 0x00


	//----- nvinfo : EIATTR_KPARAM_INFO
	.align		4
.L_22:
        /*007c*/ 	.byte	0x04, 0x17
        /*007e*/ 	.short	(.L_24 - .L_23)
.L_23:
        /*0080*/ 	.word	0x00000000
        /*0084*/ 	.short	0x0013
        /*0086*/ 	.short	0x0060
        /*0088*/ 	.byte	0x00, 0xf0, 0x11, 0x00


	//----- nvinfo : EIATTR_KPARAM_INFO
	.align		4
.L_24:
        /*008c*/ 	.byte	0x04, 0x17
        /*008e*/ 	.short	(.L_26 - .L_25)
.L_25:
        /*0090*/ 	.word	0x00000000
        /*0094*/ 	.short	0x0012
        /*0096*/ 	.short	0x005c
        /*0098*/ 	.byte	0x00, 0xf0, 0x11, 0x00


	//----- nvinfo : EIATTR_KPARAM_INFO
	.align		4
.L_26:
        /*009c*/ 	.byte	0x04, 0x17
        /*009e*/ 	.short	(.L_28 - .L_27)
.L_27:
        /*00a0*/ 	.word	0x00000000
        /*00a4*/ 	.short	0x0011
        /*00a6*/ 	.short	0x0058
        /*00a8*/ 	.byte	0x00, 0xf0, 0x11, 0x00


	//----- nvinfo : EIATTR_KPARAM_INFO
	.align		4
.L_28:
        /*00ac*/ 	.byte	0x04, 0x17
        /*00ae*/ 	.short	(.L_30 - .L_29)
.L_29:
        /*00b0*/ 	.word	0x00000000
        /*00b4*/ 	.short	0x0010
        /*00b6*/ 	.short	0x0054
        /*00b8*/ 	.byte	0x00, 0xf0, 0x11, 0x00


	//----- nvinfo : EIATTR_KPARAM_INFO
	.align		4
.L_30:
        /*00bc*/ 	.byte	0x04, 0x17
        /*00be*/ 	.short	(.L_32 - .L_31)
.L_31:
        /*00c0*/ 	.word	0x00000000
        /*00c4*/ 	.short	0x000f
        /*00c6*/ 	.short	0x0050
        /*00c8*/ 	.byte	0x00, 0xf0, 0x11, 0x00


	//----- nvinfo : EIATTR_KPARAM_INFO
	.align		4
.L_32:
        /*00cc*/ 	.byte	0x04, 0x17
        /*00ce*/ 	.short	(.L_34 - .L_33)
.L_33:
        /*00d0*/ 	.word	0x00000000
        /*00d4*/ 	.short	0x000e
        /*00d6*/ 	.short	0x004c
        /*00d8*/ 	.byte	0x00, 0xf0, 0x11, 0x00


	//----- nvinfo : EIATTR_KPARAM_INFO
	.align		4
.L_34:
        /*00dc*/ 	.byte	0x04, 0x17
        /*00de*/ 	.short	(.L_36 - .L_35)
.L_35:
        /*00e0*/ 	.word	0x00000000
        /*00e4*/ 	.short	0x000d
        /*00e6*/ 	.short	0x0048
        /*00e8*/ 	.byte	0x00, 0xf0, 0x11, 0x00


	//----- nvinfo : EIATTR_KPARAM_INFO
	.align		4
.L_36:
        /*00ec*/ 	.byte	0x04, 0x17
        /*00ee*/ 	.short	(.L_38 - .L_37)
.L_37:
        /*00f0*/ 	.word	0x00000000
        /*00f4*/ 	.short	0x000c
        /*00f6*/ 	.short	0x0044
        /*00f8*/ 	.byte	0x00, 0xf0, 0x11, 0x00


	//----- nvinfo : EIATTR_KPARAM_INFO
	.align		4
.L_38:
        /*00fc*/ 	.byte	0x04, 0x17
        /*00fe*/ 	.short	(.L_40 - .L_39)
.L_39:
        /*0100*/ 	.word	0x00000000
        /*0104*/ 	.short	0x000b
        /*0106*/ 	.short	0x0040
        /*0108*/ 	.byte	0x00, 0xf0, 0x11, 0x00


	//----- nvinfo : EIATTR_KPARAM_INFO
	.align		4
.L_40:
        /*010c*/ 	.byte	0x04, 0x17
        /*010e*/ 	.short	(.L_42 - .L_41)
.L_41:
        /*0110*/ 	.word	0x00000000
        /*0114*/ 	.short	0x000a
        /*0116*/ 	.short	0x003c
        /*0118*/ 	.byte	0x00, 0xf0, 0x11, 0x00


	//----- nvinfo : EIATTR_KPARAM_INFO
	.align		4
.L_42:
        /*011c*/ 	.byte	0x04, 0x17
        /*011e*/ 	.short	(.L_44 - .L_43)
.L_43:
        /*0120*/ 	.word	0x00000000
        /*0124*/ 	.short	0x0009
        /*0126*/ 	.short	0x0038
        /*0128*/ 	.byte	0x00, 0xf0, 0x11, 0x00


	//----- nvinfo : EIATTR_KPARAM_INFO
	.align		4
.L_44:
        /*012c*/ 	.byte	0x04, 0x17
        /*012e*/ 	.short	(.L_46 - .L_45)
.L_45:
        /*0130*/ 	.word	0x00000000
        /*0134*/ 	.short	0x0008
        /*0136*/ 	.short	0x0034
        /*0138*/ 	.byte	0x00, 0xf0, 0x11, 0x00


	//----- nvinfo : EIATTR_KPARAM_INFO
	.align		4
.L_46:
        /*013c*/ 	.byte	0x04, 0x17
        /*013e*/ 	.short	(.L_48 - .L_47)
.L_47:
        /*0140*/ 	.word	0x00000000
        /*0144*/ 	.short	0x0007
        /*0146*/ 	.short	0x0030
        /*0148*/ 	.byte	0x00, 0xf0, 0x11, 0x00


	//----- nvinfo : EIATTR_KPARAM_INFO
	.align		4
.L_48:
        /*014c*/ 	.byte	0x04, 0x17
        /*014e*/ 	.short	(.L_50 - .L_49)
.L_49:
        /*0150*/ 	.word	0x00000000
        /*0154*/ 	.short	0x0006
        /*0156*/ 	.short	0x002c
        /*0158*/ 	.byte	0x00, 0xf0, 0x11, 0x00


	//----- nvinfo : EIATTR_KPARAM_INFO
	.align		4
.L_50:
        /*015c*/ 	.byte	0x04, 0x17
        /*015e*/ 	.short	(.L_52 - .L_51)
.L_51:
        /*0160*/ 	.word	0x00000000
        /*0164*/ 	.short	0x0005
        /*0166*/ 	.short	0x0028
        /*0168*/ 	.byte	0x00, 0xf0, 0x11, 0x00


	//----- nvinfo : EIATTR_KPARAM_INFO
	.align		4
.L_52:
        /*016c*/ 	.byte	0x04, 0x17
        /*016e*/ 	.short	(.L_54 - .L_53)
.L_53:
        /*0170*/ 	.word	0x00000000
        /*0174*/ 	.short	0x0004
        /*0176*/ 	.short	0x0020
        /*0178*/ 	.byte	0x00, 0xf4, 0x21, 0x00


	//----- nvinfo : EIATTR_KPARAM_INFO
	.align		4
.L_54:
        /*017c*/ 	.byte	0x04, 0x17
        /*017e*/ 	.short	(.L_56 - .L_55)
.L_55:
        /*0180*/ 	.word	0x00000000
        /*0184*/ 	.short	0x0003
        /*0186*/ 	.short	0x0018
        /*0188*/ 	.byte	0x00, 0xf4, 0x21, 0x00


	//----- nvinfo : EIATTR_KPARAM_INFO
	.align		4
.L_56:
        /*018c*/ 	.byte	0x04, 0x17
        /*018e*/ 	.short	(.L_58 - .L_57)
.L_57:
        /*0190*/ 	.word	0x00000000
        /*0194*/ 	.short	0x0002
        /*0196*/ 	.short	0x0010
        /*0198*/ 	.byte	0x00, 0xf4, 0x21, 0x00


	//----- nvinfo : EIATTR_KPARAM_INFO
	.align		4
.L_58:
        /*019c*/ 	.byte	0x04, 0x17
        /*019e*/ 	.short	(.L_60 - .L_59)
.L_59:
        /*01a0*/ 	.word	0x00000000
        /*01a4*/ 	.short	0x0001
        /*01a6*/ 	.short	0x0008
        /*01a8*/ 	.byte	0x00, 0xf4, 0x21, 0x00


	//----- nvinfo : EIATTR_KPARAM_INFO
	.align		4
.L_60:
        /*01ac*/ 	.byte	0x04, 0x17
        /*01ae*/ 	.short	(.L_62 - .L_61)
.L_61:
        /*01b0*/ 	.word	0x00000000
        /*01b4*/ 	.short	0x0000
        /*01b6*/ 	.short	0x0000
        /*01b8*/ 	.byte	0x00, 0xf4, 0x21, 0x00


	//----- nvinfo : EIATTR_MAXREG_COUNT
	.align		4
.L_62:
        /*01bc*/ 	.byte	0x03, 0x1b
        /*01be*/ 	.short	0x00ff


	//----- nvinfo : EIATTR_NUM_BARRIERS
	.align		4
        /*01c0*/ 	.byte	0x02, 0x4c
        /*01c2*/ 	.byte	0x01
	.zero		1


	//----- nvinfo : EIATTR_MERCURY_ISA_VERSION
	.align		4
        /*01c4*/ 	.byte	0x03, 0x5f
        /*01c6*/ 	.short	0x0000


	//----- nvinfo : EIATTR_COOP_GROUP_MASK_REGIDS
	.align		4
        /*01c8*/ 	.byte	0x04, 0x29
        /*01ca*/ 	.short	(.L_64 - .L_63)


	//   ....[0]....
.L_63:
        /*01cc*/ 	.word	0xffffffff


	//   ....[1]....
        /*01d0*/ 	.word	0xffffffff


	//   ....[2]....
        /*01d4*/ 	.word	0xffffffff


	//   ....[3]....
        /*01d8*/ 	.word	0xffffffff


	//   ....[4]....
        /*01dc*/ 	.word	0xffffffff


	//   ....[5]....
        /*01e0*/ 	.word	0xffffffff


	//   ....[6]....
        /*01e4*/ 	.word	0xffffffff


	//   ....[7]....
        /*01e8*/ 	.word	0xffffffff


	//----- nvinfo : EIATTR_COOP_GROUP_INSTR_OFFSETS
	.align		4
.L_64:
        /*01ec*/ 	.byte	0x04, 0x28
        /*01ee*/ 	.short	(.L_66 - .L_65)


	//   ....[0]....
.L_65:
        /*01f0*/ 	.word	0x00001980


	//   ....[1]....
        /*01f4*/ 	.word	0x00001990


	//   ....[2]....
        /*01f8*/ 	.word	0x000019c0


	//   ....[3]....
        /*01fc*/ 	.word	0x000019d0


	//   ....[4]....
        /*0200*/ 	.word	0x00002230


	//   ....[5]....
        /*0204*/ 	.word	0x00002240


	//   ....[6]....
        /*0208*/ 	.word	0x000022e0


	//   ....[7]....
        /*020c*/ 	.word	0x00002300


	//----- nvinfo : EIATTR_EXIT_INSTR_OFFSETS
	.align		4
.L_66:
        /*0210*/ 	.byte	0x04, 0x1c
        /*0212*/ 	.short	(.L_68 - .L_67)


	//   ....[0]....
.L_67:
        /*0214*/ 	.word	0x00003820


	//   ....[1]....
        /*0218*/ 	.word	0x000038c0


	//----- nvinfo : EIATTR_REQNTID
	.align		4
.L_68:
        /*021c*/ 	.byte	0x04, 0x10
        /*021e*/ 	.short	(.L_70 - .L_69)
.L_69:
        /*0220*/ 	.word	0x00000100
        /*0224*/ 	.word	0x00000001
        /*0228*/ 	.word	0x00000001
.L_70:


//--------------------- .nv.callgraph             --------------------------
	.section	.nv.callgraph,"",@"SHT_CUDA_CALLGRAPH"
	.align	4
	.sectionentsize	8
	.align		4
        /*0000*/ 	.word	0x00000000
	.align		4
        /*0004*/ 	.word	0xffffffff
	.align		4
        /*0008*/ 	.word	0x00000000
	.align		4
        /*000c*/ 	.word	0xfffffffe
	.align		4
        /*0010*/ 	.word	0x00000000
	.align		4
        /*0014*/ 	.word	0xfffffffd
	.align		4
        /*0018*/ 	.word	0x00000000
	.align		4
        /*001c*/ 	.word	0xfffffffc


//--------------------- .nv.rel.action            --------------------------
	.section	.nv.rel.action,"",@"SHT_CUDA_RELOCINFO"
	.align	8
	.sectionentsize	8
        /*0000*/ 	.byte	0x73, 0x00, 0x00, 0x00, 0x00, 0x00, 0x00, 0x00, 0x00, 0x00, 0x00, 0x11, 0x25, 0x00, 0x05, 0x36


//--------------------- .nv.constant4             --------------------------
	.section	.nv.constant4,"a",@progbits
	.align	8
	.align		8
.nv.constant4:
        /*0000*/ 	.dword	_$_str


//--------------------- .nv.constant0.attn_fwd    --------------------------
	.section	.nv.constant0.attn_fwd,"a",@progbits
	.sectionflags	@""
	.align	4
.nv.constant0.attn_fwd:
	.zero		488


//--------------------- .text.attn_fwd            --------------------------
	.section	.text.attn_fwd,"ax",@progbits
	.sectioninfo	@"SHI_REGISTERS=128"
	.align	128
        .global         attn_fwd
        .type           attn_fwd,@function
        .size           attn_fwd,(.L_x_3 - attn_fwd)
        .other          attn_fwd,@"STO_CUDA_ENTRY STV_DEFAULT"
attn_fwd:
.text.attn_fwd:
[----:B------:R-:W-:Y:S02]  /*0000*/  IMAD.MOV.U32 R1, RZ, RZ, c[0x0][0x28] ;  /* 0x00000a00ff017624 */ /* 0x000fe400078e00ff */
[----:B------:R-:W0:Y:S01]  /*0010*/  S2R R3, SR_CTAID.X ;  /* 0x0000000000037919 */ /* 0x000e220000002500 */
[----:B------:R-:W-:Y:S01]  /*0020*/  MOV R17, c[0x0][0x198] ;  /* 0x0000660000117a02 */ /* 0x000fe20000000f00 */
[----:B------:R-:W-:Y:S02]  /*0030*/  ULDC.64 UR6, c[0x0][0x118] ;  /* 0x0000460000067ab9 */ /* 0x000fe40000000a00 */
[----:B------:R-:W1:Y:S04]  /*0040*/  S2R R24, SR_TID.X ;  /* 0x0000000000187919 */ /* 0x000e680000002100 */
[----:B------:R-:W2:Y:S01]  /*0050*/  S2R R28, SR_CTAID.Y ;  /* 0x00000000001c7919 */ /* 0x000ea20000002600 */
[----:B0-----:R-:W-:Y:S01]  /*0060*/  IMAD.SHL.U32 R3, R3, 0x40, RZ ;  /* 0x0000004003037824 */ /* 0x001fe200078e00ff */
[----:B-1----:R-:W-:-:S04]  /*0070*/  SHF.R.U32.HI R0, RZ, 0x6, R24 ;  /* 0x00000006ff007819 */ /* 0x002fc80000011618 */
[----:B------:R-:W-:Y:S02]  /*0080*/  LOP3.LUT R2, R3, 0x3f, R24, 0xf8, !PT ;  /* 0x0000003f03027812 */ /* 0x000fe400078ef818 */
[----:B------:R-:W-:Y:S01]  /*0090*/  SGXT.U32 R26, R0, 0x2 ;  /* 0x00000002001a781a */ /* 0x000fe20000000000 */
[----:B--2---:R-:W-:Y:S02]  /*00a0*/  IMAD R0, R28, c[0x0][0x190], RZ ;  /* 0x000064001c007a24 */ /* 0x004fe400078e02ff */
[----:B------:R-:W-:Y:S02]  /*00b0*/  IMAD R4, R2, c[0x0][0x194], RZ ;  /* 0x0000650002047a24 */ /* 0x000fe400078e02ff */
[----:B------:R-:W-:Y:S02]  /*00c0*/  IMAD R6, R26, c[0x0][0x198], RZ ;  /* 0x000066001a067a24 */ /* 0x000fe400078e02ff */
[----:B------:R-:W-:Y:S01]  /*00d0*/  IMAD.SHL.U32 R2, R0, 0x2, RZ ;  /* 0x0000000200027824 */ /* 0x000fe200078e00ff */
[----:B------:R-:W-:Y:S01]  /*00e0*/  SHF.L.U32 R5, R4, 0x1, RZ ;  /* 0x0000000104057819 */ /* 0x000fe200000006ff */
[----:B------:R-:W-:-:S02]  /*00f0*/  IMAD R10, R17, 0x4, R6 ;  /* 0x00000004110a7824 */ /* 0x000fc400078e0206 */
[----:B------:R-:W-:Y:S01]  /*0100*/  IMAD.HI R0, R0, 0x2, RZ ;  /* 0x0000000200007827 */ /* 0x000fe200078e02ff */
[----:B------:R-:W-:Y:S02]  /*0110*/  IADD3 R41, P0, P1, R5, c[0x0][0x160], R2 ;  /* 0x0000580005297a10 */ /* 0x000fe4000791e002 */
[----:B------:R-:W-:Y:S01]  /*0120*/  LEA R2, R17, R10, 0x2 ;  /* 0x0000000a11027211 */ /* 0x000fe200078e10ff */
[----:B------:R-:W-:-:S05]  /*0130*/  IMAD.HI R7, R4, 0x2, RZ ;  /* 0x0000000204077827 */ /* 0x000fca00078e02ff */
[----:B------:R-:W-:Y:S01]  /*0140*/  IADD3.X R43, R7, c[0x0][0x164], R0, P0, P1 ;  /* 0x00005900072b7a10 */ /* 0x000fe200007e2400 */
[C---:B------:R-:W-:Y:S01]  /*0150*/  IMAD R0, R17.reuse, 0x4, R2 ;  /* 0x0000000411007824 */ /* 0x040fe200078e0202 */
[-C--:B------:R-:W-:Y:S02]  /*0160*/  LEA R4, P0, R6, R41.reuse, 0x1 ;  /* 0x0000002906047211 */ /* 0x080fe400078008ff */
[----:B------:R-:W-:Y:S02]  /*0170*/  LEA R8, P1, R2, R41, 0x1 ;  /* 0x0000002902087211 */ /* 0x000fe400078208ff */
[-C--:B------:R-:W-:Y:S02]  /*0180*/  LEA.HI.X.SX32 R5, R6, R43.reuse, 0x1, P0 ;  /* 0x0000002b06057211 */ /* 0x080fe400000f0eff */
[----:B------:R-:W-:Y:S02]  /*0190*/  LEA.HI.X.SX32 R9, R2, R43, 0x1, P1 ;  /* 0x0000002b02097211 */ /* 0x000fe400008f0eff */
[----:B------:R-:W-:Y:S01]  /*01a0*/  LEA R6, P0, R10, R41, 0x1 ;  /* 0x000000290a067211 */ /* 0x000fe200078008ff */
[----:B------:R0:W2:Y:S01]  /*01b0*/  LDG.E.U16 R21, [R4.64] ;  /* 0x0000000604157981 */ /* 0x0000a2000c1e1500 */
[----:B------:R-:W-:-:S02]  /*01c0*/  LEA R2, R17, R0, 0x2 ;  /* 0x0000000011027211 */ /* 0x000fc400078e10ff */
[----:B------:R-:W-:Y:S01]  /*01d0*/  LEA.HI.X.SX32 R7, R10, R43, 0x1, P0 ;  /* 0x0000002b0a077211 */ /* 0x000fe200000f0eff */
[----:B------:R1:W3:Y:S01]  /*01e0*/  LDG.E.U16 R25, [R8.64] ;  /* 0x0000000608197981 */ /* 0x0002e2000c1e1500 */
[-C--:B------:R-:W-:Y:S01]  /*01f0*/  LEA R10, P0, R0, R41.reuse, 0x1 ;  /* 0x00000029000a7211 */ /* 0x080fe200078008ff */
[C---:B------:R-:W-:Y:S01]  /*0200*/  IMAD R14, R17.reuse, 0x4, R2 ;  /* 0x00000004110e7824 */ /* 0x040fe200078e0202 */
[----:B------:R-:W-:Y:S01]  /*0210*/  LEA R12, P1, R2, R41, 0x1 ;  /* 0x00000029020c7211 */ /* 0x000fe200078208ff */
[----:B------:R4:W5:Y:S01]  /*0220*/  LDG.E.U16 R23, [R6.64] ;  /* 0x0000000606177981 */ /* 0x000962000c1e1500 */
[-C--:B------:R-:W-:Y:S02]  /*0230*/  LEA.HI.X.SX32 R11, R0, R43.reuse, 0x1, P0 ;  /* 0x0000002b000b7211 */ /* 0x080fe400000f0eff */
[C---:B------:R-:W-:Y:S02]  /*0240*/  LEA R0, R17.reuse, R14, 0x2 ;  /* 0x0000000e11007211 */ /* 0x040fe400078e10ff */
[----:B------:R-:W-:Y:S01]  /*0250*/  LEA.HI.X.SX32 R13, R2, R43, 0x1, P1 ;  /* 0x0000002b020d7211 */ /* 0x000fe200008f0eff */
[----:B------:R1:W5:Y:S02]  /*0260*/  LDG.E.U16 R27, [R10.64] ;  /* 0x000000060a1b7981 */ /* 0x000364000c1e1500 */
[C---:B------:R-:W-:Y:S01]  /*0270*/  IMAD R2, R17.reuse, 0x4, R0 ;  /* 0x0000000411027824 */ /* 0x040fe200078e0200 */
[----:B0-----:R-:W-:Y:S01]  /*0280*/  LEA R4, P0, R14, R41, 0x1 ;  /* 0x000000290e047211 */ /* 0x001fe200078008ff */
[----:B------:R0:W5:Y:S03]  /*0290*/  LDG.E.U16 R29, [R12.64] ;  /* 0x000000060c1d7981 */ /* 0x000166000c1e1500 */
[----:B------:R-:W-:-:S02]  /*02a0*/  LEA R15, R17, R2, 0x2 ;  /* 0x00000002110f7211 */ /* 0x000fc400078e10ff */
[----:B------:R-:W-:Y:S02]  /*02b0*/  LEA.HI.X.SX32 R5, R14, R43, 0x1, P0 ;  /* 0x0000002b0e057211 */ /* 0x000fe400000f0eff */
[CC--:B-1----:R-:W-:Y:S01]  /*02c0*/  LEA R8, P0, R0.reuse, R41.reuse, 0x1 ;  /* 0x0000002900087211 */ /* 0x0c2fe200078008ff */
[----:B------:R-:W-:Y:S01]  /*02d0*/  IMAD R18, R17, 0x4, R15 ;  /* 0x0000000411127824 */ /* 0x000fe200078e020f */
[----:B------:R-:W-:Y:S01]  /*02e0*/  LEA R14, P1, R15, R41, 0x1 ;  /* 0x000000290f0e7211 */ /* 0x000fe200078208ff */
[----:B------:R1:W5:Y:S01]  /*02f0*/  LDG.E.U16 R31, [R4.64] ;  /* 0x00000006041f7981 */ /* 0x000362000c1e1500 */
[----:B------:R-:W-:Y:S02]  /*0300*/  LEA.HI.X.SX32 R9, R0, R43, 0x1, P0 ;  /* 0x0000002b00097211 */ /* 0x000fe400000f0eff */
[C---:B------:R-:W-:Y:S02]  /*0310*/  LEA R0, R17.reuse, R18, 0x2 ;  /* 0x0000001211007211 */ /* 0x040fe400078e10ff */
[C---:B----4-:R-:W-:Y:S01]  /*0320*/  LEA R6, P0, R2.reuse, R41, 0x1 ;  /* 0x0000002902067211 */ /* 0x050fe200078008ff */
[----:B------:R4:W5:Y:S02]  /*0330*/  LDG.E.U16 R33, [R8.64] ;  /* 0x0000000608217981 */ /* 0x000964000c1e1500 */
[----:B------:R-:W-:Y:S01]  /*0340*/  IMAD R19, R17, 0x4, R0 ;  /* 0x0000000411137824 */ /* 0x000fe200078e0200 */
[----:B------:R-:W-:-:S02]  /*0350*/  LEA.HI.X.SX32 R7, R2, R43, 0x1, P0 ;  /* 0x0000002b02077211 */ /* 0x000fc400000f0eff */
[C---:B------:R-:W-:Y:S02]  /*0360*/  LEA R10, P0, R0.reuse, R41, 0x1 ;  /* 0x00000029000a7211 */ /* 0x040fe400078008ff */
[C---:B------:R-:W-:Y:S01]  /*0370*/  LEA R2, R17.reuse, R19, 0x2 ;  /* 0x0000001311027211 */ /* 0x040fe200078e10ff */
[----:B------:R1:W5:Y:S01]  /*0380*/  LDG.E.U16 R35, [R6.64] ;  /* 0x0000000606237981 */ /* 0x000362000c1e1500 */
[----:B------:R-:W-:Y:S02]  /*0390*/  LEA.HI.X.SX32 R11, R0, R43, 0x1, P0 ;  /* 0x0000002b000b7211 */ /* 0x000fe400000f0eff */
[C---:B0-----:R-:W-:Y:S01]  /*03a0*/  LEA R12, P0, R2.reuse, R41, 0x1 ;  /* 0x00000029020c7211 */ /* 0x041fe200078008ff */
[----:B------:R-:W-:Y:S01]  /*03b0*/  IMAD R20, R17, 0x4, R2 ;  /* 0x0000000411147824 */ /* 0x000fe200078e0202 */
[-C--:B------:R-:W-:Y:S01]  /*03c0*/  LEA.HI.X.SX32 R15, R15, R43.reuse, 0x1, P1 ;  /* 0x0000002b0f0f7211 */ /* 0x080fe200008f0eff */
[----:B------:R0:W5:Y:S01]  /*03d0*/  LDG.E.U16 R39, [R10.64] ;  /* 0x000000060a277981 */ /* 0x000162000c1e1500 */
[----:B------:R-:W-:-:S02]  /*03e0*/  LEA.HI.X.SX32 R13, R2, R43, 0x1, P0 ;  /* 0x0000002b020d7211 */ /* 0x000fc400000f0eff */
[----:B------:R-:W-:Y:S01]  /*03f0*/  LEA R0, R17, R20, 0x2 ;  /* 0x0000001411007211 */ /* 0x000fe200078e10ff */
[----:B------:R0:W5:Y:S01]  /*0400*/  LDG.E.U16 R37, [R14.64] ;  /* 0x000000060e257981 */ /* 0x000162000c1e1500 */
[----:B-1----:R-:W-:-:S03]  /*0410*/  LEA R4, P0, R18, R41, 0x1 ;  /* 0x0000002912047211 */ /* 0x002fc600078008ff */
[----:B------:R-:W-:Y:S01]  /*0420*/  IMAD R2, R17, 0x4, R0 ;  /* 0x0000000411027824 */ /* 0x000fe200078e0200 */
[----:B------:R-:W-:Y:S01]  /*0430*/  LEA.HI.X.SX32 R5, R18, R43, 0x1, P0 ;  /* 0x0000002b12057211 */ /* 0x000fe200000f0eff */
[----:B------:R1:W5:Y:S01]  /*0440*/  LDG.E.U16 R13, [R12.64] ;  /* 0x000000060c0d7981 */ /* 0x000362000c1e1500 */
[CC--:B------:R-:W-:Y:S02]  /*0450*/  LEA R6, P0, R19.reuse, R41.reuse, 0x1 ;  /* 0x0000002913067211 */ /* 0x0c0fe400078008ff */
[----:B------:R-:W-:Y:S01]  /*0460*/  LEA R16, P1, R0, R41, 0x1 ;  /* 0x0000002900107211 */ /* 0x000fe200078208ff */
[----:B0-----:R0:W5:Y:S01]  /*0470*/  LDG.E.U16 R11, [R4.64] ;  /* 0x00000006040b7981 */ /* 0x001162000c1e1500 */
[----:B------:R-:W-:Y:S02]  /*0480*/  LEA.HI.X.SX32 R7, R19, R43, 0x1, P0 ;  /* 0x0000002b13077211 */ /* 0x000fe400000f0eff */
[----:B------:R-:W-:Y:S02]  /*0490*/  LEA R14, P0, R2, R41, 0x1 ;  /* 0x00000029020e7211 */ /* 0x000fe400078008ff */
[-C--:B------:R-:W-:Y:S01]  /*04a0*/  LEA.HI.X.SX32 R17, R0, R43.reuse, 0x1, P1 ;  /* 0x0000002b00117211 */ /* 0x080fe200008f0eff */
[----:B------:R0:W5:Y:S01]  /*04b0*/  LDG.E.U16 R19, [R6.64] ;  /* 0x0000000606137981 */ /* 0x000162000c1e1500 */
[----:B------:R-:W-:-:S04]  /*04c0*/  LEA.HI.X.SX32 R15, R2, R43, 0x1, P0 ;  /* 0x0000002b020f7211 */ /* 0x000fc800000f0eff */
[----:B------:R-:W5:Y:S04]  /*04d0*/  LDG.E.U16 R17, [R16.64] ;  /* 0x0000000610117981 */ /* 0x000f68000c1e1500 */
[----:B------:R-:W5:Y:S01]  /*04e0*/  LDG.E.U16 R15, [R14.64] ;  /* 0x000000060e0f7981 */ /* 0x000f62000c1e1500 */
[----:B----4-:R-:W-:-:S04]  /*04f0*/  LEA R8, P1, R20, R41, 0x1 ;  /* 0x0000002914087211 */ /* 0x010fc800078208ff */
[----:B------:R-:W-:-:S06]  /*0500*/  LEA.HI.X.SX32 R9, R20, R43, 0x1, P1 ;  /* 0x0000002b14097211 */ /* 0x000fcc00008f0eff */
[----:B------:R4:W5:Y:S01]  /*0510*/  LDG.E.U16 R9, [R8.64] ;  /* 0x0000000608097981 */ /* 0x000962000c1e1500 */
[C---:B------:R-:W-:Y:S02]  /*0520*/  LOP3.LUT R30, R24.reuse, 0xc0, RZ, 0xc0, !PT ;  /* 0x000000c0181e7812 */ /* 0x040fe400078ec0ff */
[----:B------:R-:W-:Y:S02]  /*0530*/  SHF.L.U32 R22, R24, 0x1, RZ ;  /* 0x0000000118167819 */ /* 0x000fe400000006ff */
[----:B------:R-:W-:-:S04]  /*0540*/  SHF.R.U32.HI R0, RZ, 0x2, R30 ;  /* 0x00000002ff007819 */ /* 0x000fc8000001161e */
[----:B------:R-:W-:-:S04]  /*0550*/  LOP3.LUT R0, R0, 0x1fe, R22, 0x78, !PT ;  /* 0x000001fe00007812 */ /* 0x000fc800078e7816 */
[----:B------:R-:W-:Y:S02]  /*0560*/  LOP3.LUT R124, R0, 0x40, RZ, 0x3c, !PT ;  /* 0x00000040007c7812 */ /* 0x000fe400078e3cff */
[----:B------:R-:W-:-:S04]  /*0570*/  IADD3 R2, R3, 0x40, RZ ;  /* 0x0000004003027810 */ /* 0x000fc80007ffe0ff */
[----:B------:R-:W-:Y:S01]  /*0580*/  ISETP.GE.AND P0, PT, R2, 0x1, PT ;  /* 0x000000010200780c */ /* 0x000fe20003f06270 */
[----:B0-----:R-:W-:Y:S01]  /*0590*/  IMAD.MOV.U32 R5, RZ, RZ, -0x800000 ;  /* 0xff800000ff057424 */ /* 0x001fe200078e00ff */
[----:B------:R-:W-:Y:S01]  /*05a0*/  MOV R91, 0x3f800000 ;  /* 0x3f800000005b7802 */ /* 0x000fe20000000f00 */
[----:B------:R-:W-:Y:S01]  /*05b0*/  IMAD.MOV.U32 R90, RZ, RZ, 0x3f800000 ;  /* 0x3f800000ff5a7424 */ /* 0x000fe200078e00ff */
[----:B------:R-:W-:Y:S01]  /*05c0*/  MOV R7, 0xff800000 ;  /* 0xff80000000077802 */ /* 0x000fe20000000f00 */
[----:B------:R-:W-:Y:S01]  /*05d0*/  CS2R R72, SRZ ;  /* 0x0000000000487805 */ /* 0x000fe2000001ff00 */
        /* <DEDUP_REMOVED lines=15> */
[C---:B----4-:R-:W-:Y:S01]  /*06d0*/  LOP3.LUT R8, R24.reuse, 0x60, RZ, 0xc0, !PT ;  /* 0x0000006018087812 */ /* 0x050fe200078ec0ff */
[C---:B-1----:R-:W-:Y:S01]  /*06e0*/  IMAD.SHL.U32 R12, R24.reuse, 0x8, RZ ;  /* 0x00000008180c7824 */ /* 0x042fe200078e00ff */
[----:B--2---:R-:W-:Y:S04]  /*06f0*/  STS.U16 [R0], R21 ;  /* 0x0000001500007388 */ /* 0x004fe80000000400 */
[----:B---3--:R-:W-:Y:S04]  /*0700*/  STS.U16 [R0+0x400], R25 ;  /* 0x0004001900007388 */ /* 0x008fe80000000400 */
[----:B-----5:R-:W-:Y:S04]  /*0710*/  STS.U16 [R0+0x800], R29 ;  /* 0x0008001d00007388 */ /* 0x020fe80000000400 */
[----:B------:R-:W-:Y:S04]  /*0720*/  STS.U16 [R0+0xc00], R33 ;  /* 0x000c002100007388 */ /* 0x000fe80000000400 */
        /* <DEDUP_REMOVED lines=11> */
[----:B------:R0:W-:Y:S02]  /*07e0*/  STS.U16 [R124+0x1a00], R9 ;  /* 0x001a00097c007388 */ /* 0x0001e40000000400 */
[----:B0-----:R-:W-:Y:S01]  /*07f0*/  LOP3.LUT R9, R24, 0x1c, RZ, 0xc0, !PT ;  /* 0x0000001c18097812 */ /* 0x001fe200078ec0ff */
[----:B------:R-:W-:Y:S05]  /*0800*/  @!P0 BRA `(.L_x_0) ;  /* 0x00001c7000008947 */ /* 0x000fea0003800000 */
[----:B------:R-:W-:Y:S01]  /*0810*/  LOP3.LUT R2, R24, 0x3f, RZ, 0xc0, !PT ;  /* 0x0000003f18027812 */ /* 0x000fe200078ec0ff */
[C---:B------:R-:W-:Y:S01]  /*0820*/  IMAD R4, R28.reuse, c[0x0][0x1a0], RZ ;  /* 0x000068001c047a24 */ /* 0x040fe200078e02ff */
[----:B------:R-:W-:Y:S01]  /*0830*/  SHF.R.U32.HI R8, RZ, 0x1, R8 ;  /* 0x00000001ff087819 */ /* 0x000fe20000011608 */
[----:B------:R-:W-:Y:S01]  /*0840*/  IMAD R5, R28, c[0x0][0x1b0], RZ ;  /* 0x00006c001c057a24 */ /* 0x000fe200078e02ff */
[----:B------:R-:W-:Y:S01]  /*0850*/  LOP3.LUT R6, R24, 0x1f, RZ, 0xc0, !PT ;  /* 0x0000001f18067812 */ /* 0x000fe200078ec0ff */
[----:B------:R-:W-:Y:S01]  /*0860*/  IMAD R7, R2, c[0x0][0x1a8], RZ ;  /* 0x00006a0002077a24 */ /* 0x000fe200078e02ff */
[----:B------:R-:W-:Y:S01]  /*0870*/  LEA.HI R8, R9, R8, RZ, 0x1e ;  /* 0x0000000809087211 */ /* 0x000fe200078ff0ff */
[----:B------:R-:W-:Y:S01]  /*0880*/  IMAD.MOV.U32 R19, RZ, RZ, c[0x0][0x1a4] ;  /* 0x00006900ff137624 */ /* 0x000fe200078e00ff */
[----:B------:R-:W-:Y:S01]  /*0890*/  SHF.L.U32 R2, R4, 0x1, RZ ;  /* 0x0000000104027819 */ /* 0x000fe200000006ff */
[----:B------:R-:W-:Y:S01]  /*08a0*/  IMAD R10, R6, c[0x0][0x1b4], RZ ;  /* 0x00006d00060a7a24 */ /* 0x000fe200078e02ff */
[----:B------:R-:W-:Y:S01]  /*08b0*/  SHF.L.U32 R9, R7, 0x1, RZ ;  /* 0x0000000107097819 */ /* 0x000fe200000006ff */
[----:B------:R-:W-:Y:S01]  /*08c0*/  IMAD.SHL.U32 R6, R5, 0x2, RZ ;  /* 0x0000000205067824 */ /* 0x000fe200078e00ff */
[----:B------:R-:W-:Y:S01]  /*08d0*/  IADD3 R3, R3, R8, RZ ;  /* 0x0000000803037210 */ /* 0x000fe20007ffe0ff */
[----:B------:R-:W-:Y:S01]  /*08e0*/  IMAD R8, R26, c[0x0][0x1a4], RZ ;  /* 0x000069001a087a24 */ /* 0x000fe200078e02ff */
[----:B------:R-:W-:Y:S01]  /*08f0*/  IADD3 R109, P0, P1, R9, c[0x0][0x168], R2 ;  /* 0x00005a00096d7a10 */ /* 0x000fe2000791e002 */
[----:B------:R-:W-:Y:S01]  /*0900*/  IMAD.SHL.U32 R11, R10, 0x2, RZ ;  /* 0x000000020a0b7824 */ /* 0x000fe200078e00ff */
[----:B------:R-:W-:Y:S01]  /*0910*/  LOP3.LUT R9, R22, 0x10, RZ, 0xc0, !PT ;  /* 0x0000001016097812 */ /* 0x000fe200078ec0ff */
[----:B------:R-:W-:Y:S01]  /*0920*/  IMAD.HI R7, R7, 0x2, RZ ;  /* 0x0000000207077827 */ /* 0x000fe200078e02ff */
[----:B------:R-:W-:Y:S01]  /*0930*/  LOP3.LUT R77, R12, 0x30, RZ, 0xc0, !PT ;  /* 0x000000300c4d7812 */ /* 0x000fe200078ec0ff */
[----:B------:R-:W-:Y:S01]  /*0940*/  CS2R R72, SRZ ;  /* 0x0000000000487805 */ /* 0x000fe2000001ff00 */
[----:B------:R-:W-:Y:S01]  /*0950*/  LOP3.LUT R13, R9, 0x60, R24, 0xf8, !PT ;  /* 0x00000060090d7812 */ /* 0x000fe200078ef818 */
[----:B------:R-:W-:Y:S01]  /*0960*/  IMAD.HI R12, R10, 0x2, RZ ;  /* 0x000000020a0c7827 */ /* 0x000fe200078e02ff */
[----:B------:R-:W-:Y:S01]  /*0970*/  LEA R9, R19, R8, 0x2 ;  /* 0x0000000813097211 */ /* 0x000fe200078e10ff */
[----:B------:R-:W-:Y:S01]  /*0980*/  CS2R R74, SRZ ;  /* 0x00000000004a7805 */ /* 0x000fe2000001ff00 */
[----:B------:R-:W-:Y:S01]  /*0990*/  IADD3 R95, P2, P3, R11, c[0x0][0x170], R6 ;  /* 0x00005c000b5f7a10 */ /* 0x000fe20007b5e006 */
[----:B------:R-:W-:Y:S01]  /*09a0*/  IMAD.HI R6, R4, 0x2, RZ ;  /* 0x0000000204067827 */ /* 0x000fe200078e02ff */
[----:B------:R-:W-:Y:S01]  /*09b0*/  LEA R10, R19, R9, 0x2 ;  /* 0x00000009130a7211 */ /* 0x000fe200078e10ff */
[----:B------:R-:W-:Y:S01]  /*09c0*/  CS2R R68, SRZ ;  /* 0x0000000000447805 */ /* 0x000fe2000001ff00 */
[----:B------:R-:W-:Y:S01]  /*09d0*/  SHF.L.U32 R11, R24, 0x6, RZ ;  /* 0x00000006180b7819 */ /* 0x000fe200000006ff */
[----:B------:R-:W-:Y:S01]  /*09e0*/  IMAD.HI R5, R5, 0x2, RZ ;  /* 0x0000000205057827 */ /* 0x000fe200078e02ff */
[----:B------:R-:W-:Y:S01]  /*09f0*/  IADD3.X R17, R7, c[0x0][0x16c], R6, P0, P1 ;  /* 0x00005b0007117a10 */ /* 0x000fe200007e2406 */
[----:B------:R-:W-:Y:S01]  /*0a00*/  CS2R R70, SRZ ;  /* 0x0000000000467805 */ /* 0x000fe2000001ff00 */
[----:B------:R-:W-:Y:S01]  /*0a10*/  LOP3.LUT R4, R11, 0x400, RZ, 0xc0, !PT ;  /* 0x000004000b047812 */ /* 0x000fe200078ec0ff */
[C---:B------:R-:W-:Y:S01]  /*0a20*/  IMAD R6, R19.reuse, 0x4, R10 ;  /* 0x0000000413067824 */ /* 0x040fe200078e020a */
[----:B------:R-:W-:Y:S01]  /*0a30*/  LEA R122, P0, R8, R109, 0x1 ;  /* 0x0000006d087a7211 */ /* 0x000fe200078008ff */
[----:B------:R-:W-:Y:S01]  /*0a40*/  IMAD.MOV.U32 R90, RZ, RZ, 0x3f800000 ;  /* 0x3f800000ff5a7424 */ /* 0x000fe200078e00ff */
[----:B------:R-:W-:Y:S01]  /*0a50*/  LOP3.LUT R2, R24, 0x7, RZ, 0xc0, !PT ;  /* 0x0000000718027812 */ /* 0x000fe200078ec0ff */
[C---:B------:R-:W-:Y:S01]  /*0a60*/  IMAD R7, R19.reuse, 0x4, R6 ;  /* 0x0000000413077824 */ /* 0x040fe200078e0206 */
[----:B------:R-:W-:Y:S01]  /*0a70*/  SHF.R.U32.HI R14, RZ, 0x5, R24 ;  /* 0x00000005ff0e7819 */ /* 0x000fe20000011618 */
[----:B------:R-:W-:Y:S01]  /*0a80*/  CS2R R64, SRZ ;  /* 0x0000000000407805 */ /* 0x000fe2000001ff00 */
[----:B------:R-:W-:Y:S01]  /*0a90*/  IADD3.X R15, R12, c[0x0][0x174], R5, P2, P3 ;  /* 0x00005d000c0f7a10 */ /* 0x000fe200017e6405 */
[C---:B------:R-:W-:Y:S01]  /*0aa0*/  IMAD R11, R19.reuse, 0x4, R7 ;  /* 0x00000004130b7824 */ /* 0x040fe200078e0207 */
[----:B------:R-:W-:Y:S01]  /*0ab0*/  LEA.HI.X.SX32 R123, R8, R17, 0x1, P0 ;  /* 0x00000011087b7211 */ /* 0x000fe200000f0eff */
[----:B------:R-:W-:Y:S01]  /*0ac0*/  IMAD R77, R2, 0x40, R77 ;  /* 0x00000040024d7824 */ /* 0x000fe200078e024d */
[----:B------:R-:W-:Y:S01]  /*0ad0*/  LEA R116, P3, R6, R109, 0x1 ;  /* 0x0000006d06747211 */ /* 0x000fe200078608ff */
[----:B------:R-:W-:Y:S01]  /*0ae0*/  IMAD R76, R2, 0x90, RZ ;  /* 0x00000090024c7824 */ /* 0x000fe200078e02ff */
[C---:B------:R-:W-:Y:S01]  /*0af0*/  LEA R8, R19.reuse, R11, 0x2 ;  /* 0x0000000b13087211 */ /* 0x040fe200078e10ff */
[----:B------:R-:W-:Y:S01]  /*0b00*/  CS2R R66, SRZ ;  /* 0x0000000000427805 */ /* 0x000fe2000001ff00 */
[----:B------:R-:W-:Y:S01]  /*0b10*/  SGXT.U32 R2, R14, 0x3 ;  /* 0x000000030e02781a */ /* 0x000fe20000000000 */
[----:B------:R-:W-:Y:S01]  /*0b20*/  CS2R R60, SRZ ;  /* 0x00000000003c7805 */ /* 0x000fe2000001ff00 */
[----:B------:R-:W-:Y:S01]  /*0b30*/  LEA.HI.X.SX32 R117, R6, R17, 0x1, P3 ;  /* 0x0000001106757211 */ /* 0x000fe200018f0eff */
[----:B------:R-:W-:Y:S01]  /*0b40*/  IMAD R6, R19, 0x4, R8 ;  /* 0x0000000413067824 */ /* 0x000fe200078e0208 */
[----:B------:R-:W-:Y:S01]  /*0b50*/  LOP3.LUT R13, R76, R13, RZ, 0x3c, !PT ;  /* 0x0000000d4c0d7212 */ /* 0x000fe200078e3cff */
[----:B------:R-:W-:Y:S01]  /*0b60*/  IMAD R12, R2, c[0x0][0x1b8], RZ ;  /* 0x00006e00020c7a24 */ /* 0x000fe200078e02ff */
[----:B------:R-:W-:Y:S01]  /*0b70*/  MOV R14, c[0x0][0x1b8] ;  /* 0x00006e00000e7a02 */ /* 0x000fe20000000f00 */
[----:B------:R-:W-:Y:S01]  /*0b80*/  CS2R R62, SRZ ;  /* 0x00000000003e7805 */ /* 0x000fe2000001ff00 */
[CC--:B------:R-:W-:Y:S01]  /*0b90*/  LEA R120, P1, R9.reuse, R109.reuse, 0x1 ;  /* 0x0000006d09787211 */ /* 0x0c0fe200078208ff */
[----:B------:R-:W-:Y:S01]  /*0ba0*/  IMAD.IADD R4, R4, 0x1, R13 ;  /* 0x0000000104047824 */ /* 0x000fe200078e020d */
[-C--:B------:R-:W-:Y:S01]  /*0bb0*/  LEA R118, P2, R10, R109.reuse, 0x1 ;  /* 0x0000006d0a767211 */ /* 0x080fe200078408ff */
[----:B------:R-:W-:Y:S01]  /*0bc0*/  CS2R R56, SRZ ;  /* 0x0000000000387805 */ /* 0x000fe2000001ff00 */
[----:B------:R-:W-:Y:S01]  /*0bd0*/  LEA.HI R2, R24, 0x18, RZ, 0x1b ;  /* 0x0000001818027811 */ /* 0x000fe200078fd8ff */
[----:B------:R-:W-:Y:S01]  /*0be0*/  CS2R R58, SRZ ;  /* 0x00000000003a7805 */ /* 0x000fe2000001ff00 */
[----:B------:R-:W-:Y:S01]  /*0bf0*/  LEA R108, P3, R6, R109, 0x1 ;  /* 0x0000006d066c7211 */ /* 0x000fe200078608ff */
[----:B------:R-:W-:Y:S01]  /*0c00*/  CS2R R52, SRZ ;  /* 0x0000000000347805 */ /* 0x000fe2000001ff00 */
[----:B------:R-:W-:Y:S01]  /*0c10*/  LEA R13, R14, R12, 0x3 ;  /* 0x0000000c0e0d7211 */ /* 0x000fe200078e18ff */
[----:B------:R-:W-:Y:S01]  /*0c20*/  CS2R R54, SRZ ;  /* 0x0000000000367805 */ /* 0x000fe2000001ff00 */
[-C--:B------:R-:W-:Y:S01]  /*0c30*/  LEA.HI.X.SX32 R121, R9, R17.reuse, 0x1, P1 ;  /* 0x0000001109797211 */ /* 0x080fe200008f0eff */
[----:B------:R-:W-:Y:S01]  /*0c40*/  CS2R R48, SRZ ;  /* 0x0000000000307805 */ /* 0x000fe2000001ff00 */
[----:B------:R-:W-:Y:S01]  /*0c50*/  LEA.HI.X.SX32 R119, R10, R17, 0x1, P2 ;  /* 0x000000110a777211 */ /* 0x000fe200010f0eff */
[----:B------:R-:W-:Y:S01]  /*0c60*/  CS2R R50, SRZ ;  /* 0x0000000000327805 */ /* 0x000fe2000001ff00 */
[-C--:B------:R-:W-:Y:S01]  /*0c70*/  LEA R114, P0, R7, R109.reuse, 0x1 ;  /* 0x0000006d07727211 */ /* 0x080fe200078008ff */
[----:B------:R-:W-:Y:S01]  /*0c80*/  CS2R R40, SRZ ;  /* 0x0000000000287805 */ /* 0x000fe2000001ff00 */
[-C--:B------:R-:W-:Y:S01]  /*0c90*/  LEA R112, P1, R11, R109.reuse, 0x1 ;  /* 0x0000006d0b707211 */ /* 0x080fe200078208ff */
[----:B------:R-:W-:Y:S01]  /*0ca0*/  CS2R R42, SRZ ;  /* 0x00000000002a7805 */ /* 0x000fe2000001ff00 */
[----:B------:R-:W-:Y:S01]  /*0cb0*/  LEA R110, P2, R8, R109, 0x1 ;  /* 0x0000006d086e7211 */ /* 0x000fe200078408ff */
[----:B------:R-:W-:Y:S01]  /*0cc0*/  UMOV UR4, URZ ;  /* 0x0000003f00047c82 */ /* 0x000fe20008000000 */
[----:B------:R-:W-:Y:S01]  /*0cd0*/  LEA.HI.X.SX32 R109, R6, R17, 0x1, P3 ;  /* 0x00000011066d7211 */ /* 0x000fe200018f0eff */
[----:B------:R-:W-:Y:S01]  /*0ce0*/  IMAD R6, R2, c[0x0][0x1b8], RZ ;  /* 0x00006e0002067a24 */ /* 0x000fe200078e02ff */
[----:B------:R-:W-:Y:S01]  /*0cf0*/  LEA.HI R5, R24, 0x38, RZ, 0x1b ;  /* 0x0000003818057811 */ /* 0x000fe200078fd8ff */
[----:B------:R-:W-:Y:S01]  /*0d00*/  UMOV UR5, URZ ;  /* 0x0000003f00057c82 */ /* 0x000fe20008000000 */
[----:B------:R-:W-:-:S02]  /*0d10*/  LEA R2, R14, R13, 0x3 ;  /* 0x0000000d0e027211 */ /* 0x000fc400078e18ff */
[-C--:B------:R-:W-:Y:S01]  /*0d20*/  LEA.HI.X.SX32 R111, R8, R17.reuse, 0x1, P2 ;  /* 0x00000011086f7211 */ /* 0x080fe200010f0eff */
[----:B------:R-:W-:Y:S01]  /*0d30*/  IMAD R8, R5, c[0x0][0x1b8], RZ ;  /* 0x00006e0005087a24 */ /* 0x000fe200078e02ff */
[----:B------:R-:W-:Y:S01]  /*0d40*/  LEA.HI.X.SX32 R115, R7, R17, 0x1, P0 ;  /* 0x0000001107737211 */ /* 0x000fe200000f0eff */
[----:B------:R-:W-:Y:S01]  /*0d50*/  IMAD R5, R14, 0x10, R2 ;  /* 0x000000100e057824 */ /* 0x000fe200078e0202 */
[----:B------:R-:W-:Y:S02]  /*0d60*/  LEA R100, P2, R6, R95, 0x1 ;  /* 0x0000005f06647211 */ /* 0x000fe400078408ff */
[----:B------:R-:W-:Y:S02]  /*0d70*/  LEA.HI.X.SX32 R113, R11, R17, 0x1, P1 ;  /* 0x000000110b717211 */ /* 0x000fe400008f0eff */
[----:B------:R-:W-:Y:S02]  /*0d80*/  LEA R7, R14, R5, 0x3 ;  /* 0x000000050e077211 */ /* 0x000fe400078e18ff */
[----:B------:R-:W-:-:S02]  /*0d90*/  LEA.HI.X.SX32 R101, R6, R15, 0x1, P2 ;  /* 0x0000000f06657211 */ /* 0x000fc400010f0eff */
[-C--:B------:R-:W-:Y:S01]  /*0da0*/  LEA R106, P0, R12, R95.reuse, 0x1 ;  /* 0x0000005f0c6a7211 */ /* 0x080fe200078008ff */
[----:B------:R-:W-:Y:S01]  /*0db0*/  IMAD R6, R14, 0x8, R7 ;  /* 0x000000080e067824 */ /* 0x000fe200078e0207 */
[CC--:B------:R-:W-:Y:S02]  /*0dc0*/  LEA R104, P1, R13.reuse, R95.reuse, 0x1 ;  /* 0x0000005f0d687211 */ /* 0x0c0fe400078208ff */
[----:B------:R-:W-:Y:S02]  /*0dd0*/  LEA R92, P3, R8, R95, 0x1 ;  /* 0x0000005f085c7211 */ /* 0x000fe400078608ff */
[-C--:B------:R-:W-:Y:S01]  /*0de0*/  LEA.HI.X.SX32 R107, R12, R15.reuse, 0x1, P0 ;  /* 0x0000000f0c6b7211 */ /* 0x080fe200000f0eff */
[----:B------:R-:W-:Y:S01]  /*0df0*/  IMAD.MOV.U32 R12, RZ, RZ, -0x800000 ;  /* 0xff800000ff0c7424 */ /* 0x000fe200078e00ff */
[-C--:B------:R-:W-:Y:S02]  /*0e00*/  LEA.HI.X.SX32 R105, R13, R15.reuse, 0x1, P1 ;  /* 0x0000000f0d697211 */ /* 0x080fe400008f0eff */
[----:B------:R-:W-:-:S02]  /*0e10*/  LEA.HI.X.SX32 R93, R8, R15, 0x1, P3 ;  /* 0x0000000f085d7211 */ /* 0x000fc400018f0eff */
[-C--:B------:R-:W-:Y:S02]  /*0e20*/  LEA R102, P0, R2, R95.reuse, 0x1 ;  /* 0x0000005f02667211 */ /* 0x080fe400078008ff */
[-C--:B------:R-:W-:Y:S02]  /*0e30*/  LEA R98, P1, R5, R95.reuse, 0x1 ;  /* 0x0000005f05627211 */ /* 0x080fe400078208ff */
[-C--:B------:R-:W-:Y:S02]  /*0e40*/  LEA R94, P3, R6, R95.reuse, 0x1 ;  /* 0x0000005f065e7211 */ /* 0x080fe400078608ff */
[----:B------:R-:W-:Y:S02]  /*0e50*/  LEA R96, P2, R7, R95, 0x1 ;  /* 0x0000005f07607211 */ /* 0x000fe400078408ff */
[----:B------:R-:W-:Y:S02]  /*0e60*/  LOP3.LUT R76, R76, 0x30, R22, 0x78, !PT ;  /* 0x000000304c4c7812 */ /* 0x000fe400078e7816 */
[-C--:B------:R-:W-:Y:S01]  /*0e70*/  LEA.HI.X.SX32 R103, R2, R15.reuse, 0x1, P0 ;  /* 0x0000000f02677211 */ /* 0x080fe200000f0eff */
[----:B------:R-:W-:Y:S01]  /*0e80*/  IMAD.MOV.U32 R2, RZ, RZ, RZ ;  /* 0x000000ffff027224 */ /* 0x000fe200078e00ff */
[----:B------:R-:W-:-:S02]  /*0e90*/  LEA.HI.X.SX32 R99, R5, R15, 0x1, P1 ;  /* 0x0000000f05637211 */ /* 0x000fc400008f0eff */
[-C--:B------:R-:W-:Y:S02]  /*0ea0*/  LEA.HI.X.SX32 R95, R6, R15.reuse, 0x1, P3 ;  /* 0x0000000f065f7211 */ /* 0x080fe400018f0eff */
[----:B------:R-:W-:Y:S02]  /*0eb0*/  LEA.HI.X.SX32 R97, R7, R15, 0x1, P2 ;  /* 0x0000000f07617211 */ /* 0x000fe400010f0eff */
[----:B------:R-:W-:Y:S02]  /*0ec0*/  MOV R91, 0x3f800000 ;  /* 0x3f800000005b7802 */ /* 0x000fe40000000f00 */
[----:B------:R-:W-:Y:S02]  /*0ed0*/  MOV R6, RZ ;  /* 0x000000ff00067202 */ /* 0x000fe40000000f00 */
[----:B------:R-:W-:Y:S02]  /*0ee0*/  MOV R8, 0xff800000 ;  /* 0xff80000000087802 */ /* 0x000fe40000000f00 */
[----:B------:R-:W-:-:S02]  /*0ef0*/  LOP3.LUT R77, R77, 0x30, R22, 0x78, !PT ;  /* 0x000000304d4d7812 */ /* 0x000fc400078e7816 */
[----:B------:R-:W-:Y:S02]  /*0f00*/  IADD3 R125, R3, 0x8, RZ ;  /* 0x00000008037d7810 */ /* 0x000fe40007ffe0ff */
[----:B------:R-:W-:Y:S02]  /*0f10*/  LOP3.LUT R5, R76, 0x40, RZ, 0x3c, !PT ;  /* 0x000000404c057812 */ /* 0x000fe400078e3cff */
.L_x_1:
[----:B------:R-:W-:-:S04]  /*0f20*/  IMAD.WIDE R24, R6, 0x2, R118 ;  /* 0x0000000206187825 */ /* 0x000fc800078e0276 */
[C---:B------:R-:W-:Y:S02]  /*0f30*/  IMAD.WIDE R10, R6.reuse, 0x2, R110 ;  /* 0x00000002060a7825 */ /* 0x040fe400078e026e */
[----:B------:R-:W2:Y:S02]  /*0f40*/  LDG.E.U16 R25, [R24.64] ;  /* 0x0000000618197981 */ /* 0x000ea4000c1e1500 */
[C---:B------:R-:W-:Y:S02]  /*0f50*/  IMAD.WIDE R22, R6.reuse, 0x2, R122 ;  /* 0x0000000206167825 */ /* 0x040fe400078e027a */
[----:B------:R-:W3:Y:S02]  /*0f60*/  LDG.E.U16 R11, [R10.64] ;  /* 0x000000060a0b7981 */ /* 0x000ee4000c1e1500 */
[C---:B------:R-:W-:Y:S02]  /*0f70*/  IMAD.WIDE R26, R6.reuse, 0x2, R114 ;  /* 0x00000002061a7825 */ /* 0x040fe400078e0272 */
[----:B------:R-:W4:Y:S02]  /*0f80*/  LDG.E.U16 R5, [R22.64] ;  /* 0x0000000616057981 */ /* 0x000f24000c1e1500 */
[----:B------:R-:W-:-:S02]  /*0f90*/  IMAD.WIDE R14, R6, 0x2, R120 ;  /* 0x00000002060e7825 */ /* 0x000fc400078e0278 */
[----:B------:R-:W5:Y:S02]  /*0fa0*/  LDG.E.U16 R9, [R26.64] ;  /* 0x000000061a097981 */ /* 0x000f64000c1e1500 */
[C---:B------:R-:W-:Y:S02]  /*0fb0*/  IMAD.WIDE R16, R6.reuse, 0x2, R116 ;  /* 0x0000000206107825 */ /* 0x040fe400078e0274 */
[----:B------:R-:W5:Y:S02]  /*0fc0*/  LDG.E.U16 R15, [R14.64] ;  /* 0x000000060e0f7981 */ /* 0x000f64000c1e1500 */
[C---:B------:R-:W-:Y:S02]  /*0fd0*/  IMAD.WIDE R18, R6.reuse, 0x2, R112 ;  /* 0x0000000206127825 */ /* 0x040fe400078e0270 */
[----:B------:R-:W5:Y:S02]  /*0fe0*/  LDG.E.U16 R7, [R16.64] ;  /* 0x0000000610077981 */ /* 0x000f64000c1e1500 */
[----:B------:R-:W-:-:S02]  /*0ff0*/  IMAD.WIDE R20, R6, 0x2, R108 ;  /* 0x0000000206147825 */ /* 0x000fc400078e026c */
[----:B------:R-:W5:Y:S04]  /*1000*/  LDG.E.U16 R13, [R18.64] ;  /* 0x00000006120d7981 */ /* 0x000f68000c1e1500 */
[----:B------:R-:W5:Y:S04]  /*1010*/  LDG.E.U16 R79, [R20.64] ;  /* 0x00000006144f7981 */ /* 0x000f68000c1e1500 */
[----:B------:R-:W-:Y:S01]  /*1020*/  BAR.SYNC.DEFER_BLOCKING 0x0 ;  /* 0x0000000000007b1d */ /* 0x000fe20000010000 */
[----:B------:R-:W-:-:S05]  /*1030*/  LOP3.LUT R78, R76, 0x40, RZ, 0x3c, !PT ;  /* 0x000000404c4e7812 */ /* 0x000fca00078e3cff */
[----:B--2---:R-:W-:Y:S04]  /*1040*/  STS.U16 [R0+0x2400], R25 ;  /* 0x0024001900007388 */ /* 0x004fe80000000400 */
[----:B---3--:R-:W-:Y:S04]  /*1050*/  STS.U16 [R0+0x2c00], R11 ;  /* 0x002c000b00007388 */ /* 0x008fe80000000400 */
[----:B----4-:R-:W-:Y:S04]  /*1060*/  STS.U16 [R0+0x2000], R5 ;  /* 0x0020000500007388 */ /* 0x010fe80000000400 */
[----:B-----5:R-:W-:Y:S04]  /*1070*/  STS.U16 [R0+0x2800], R9 ;  /* 0x0028000900007388 */ /* 0x020fe80000000400 */
[----:B------:R-:W-:Y:S04]  /*1080*/  STS.U16 [R124+0x2200], R15 ;  /* 0x0022000f7c007388 */ /* 0x000fe80000000400 */
[----:B------:R-:W-:Y:S04]  /*1090*/  STS.U16 [R124+0x2600], R7 ;  /* 0x002600077c007388 */ /* 0x000fe80000000400 */
[----:B------:R-:W-:Y:S04]  /*10a0*/  STS.U16 [R124+0x2a00], R13 ;  /* 0x002a000d7c007388 */ /* 0x000fe80000000400 */
[----:B------:R-:W-:Y:S04]  /*10b0*/  STS.U16 [R124+0x2e00], R79 ;  /* 0x002e004f7c007388 */ /* 0x000fe80000000400 */
[----:B------:R-:W-:Y:S06]  /*10c0*/  BAR.SYNC.DEFER_BLOCKING 0x0 ;  /* 0x0000000000007b1d */ /* 0x000fec0000010000 */
[----:B------:R-:W-:Y:S04]  /*10d0*/  LDSM.16.MT88.4 R20, [R4] ;  /* 0x000000000414783b */ /* 0x000fe80000004200 */
[----:B------:R-:W0:Y:S04]  /*10e0*/  LDSM.16.M88.4 R32, [R76+0x2000] ;  /* 0x002000004c20783b */ /* 0x000e280000000200 */
[----:B------:R-:W1:Y:S04]  /*10f0*/  LDSM.16.M88.4 R80, [R76+0x2400] ;  /* 0x002400004c50783b */ /* 0x000e680000000200 */
[----:B------:R-:W2:Y:S04]  /*1100*/  LDSM.16.M88.4 R24, [R76+0x2800] ;  /* 0x002800004c18783b */ /* 0x000ea80000000200 */
[----:B------:R-:W3:Y:S04]  /*1110*/  LDSM.16.M88.4 R36, [R76+0x2c00] ;  /* 0x002c00004c24783b */ /* 0x000ee80000000200 */
[----:B------:R-:W4:Y:S01]  /*1120*/  LDSM.16.MT88.4 R16, [R4+0x800] ;  /* 0x000800000410783b */ /* 0x000f220000004200 */
[C---:B0-----:R-:W-:Y:S08]  /*1130*/  HMMA.16816.F32 R84, R20.reuse, R32, RZ ;  /* 0x000000201454723c */ /* 0x041ff000000018ff */
[C---:B-1----:R-:W-:Y:S08]  /*1140*/  HMMA.16816.F32 R28, R20.reuse, R80, RZ ;  /* 0x00000050141c723c */ /* 0x042ff000000018ff */
[C---:B--2---:R-:W-:Y:S08]  /*1150*/  HMMA.16816.F32 R44, R20.reuse, R24, RZ ;  /* 0x00000018142c723c */ /* 0x044ff000000018ff */
[----:B---3--:R-:W-:Y:S08]  /*1160*/  HMMA.16816.F32 R20, R20, R36, RZ ;  /* 0x000000241414723c */ /* 0x008ff000000018ff */
[C---:B----4-:R-:W-:Y:S01]  /*1170*/  HMMA.16816.F32 R32, R16.reuse, R34, R84 ;  /* 0x000000221020723c */ /* 0x050fe20000001854 */
[----:B------:R-:W-:Y:S07]  /*1180*/  LDSM.16.MT88.4 R84, [R4+0x1000] ;  /* 0x001000000454783b */ /* 0x000fee0000004200 */
[C---:B------:R-:W-:Y:S01]  /*1190*/  HMMA.16816.F32 R80, R16.reuse, R82, R28 ;  /* 0x000000521050723c */ /* 0x040fe2000000181c */
[----:B------:R-:W0:Y:S07]  /*11a0*/  LDSM.16.M88.4 R28, [R78+0x2000] ;  /* 0x002000004e1c783b */ /* 0x000e2e0000000200 */
[C---:B------:R-:W-:Y:S01]  /*11b0*/  HMMA.16816.F32 R44, R16.reuse, R26, R44 ;  /* 0x0000001a102c723c */ /* 0x040fe2000000182c */
[----:B------:R-:W1:Y:S07]  /*11c0*/  LDSM.16.M88.4 R24, [R78+0x2800] ;  /* 0x002800004e18783b */ /* 0x000e6e0000000200 */
[----:B------:R-:W-:Y:S01]  /*11d0*/  HMMA.16816.F32 R36, R16, R38, R20 ;  /* 0x000000261024723c */ /* 0x000fe20000001814 */
[----:B------:R-:W2:Y:S01]  /*11e0*/  LDSM.16.MT88.4 R16, [R4+0x1800] ;  /* 0x001800000410783b */ /* 0x000ea20000004200 */
[----:B------:R-:W-:-:S03]  /*11f0*/  IMAD.WIDE R10, R2, 0x2, R106 ;  /* 0x00000002020a7825 */ /* 0x000fc600078e026a */
[----:B------:R-:W-:Y:S04]  /*1200*/  LDSM.16.M88.4 R20, [R78+0x2400] ;  /* 0x002400004e14783b */ /* 0x000fe80000000200 */
[----:B------:R3:W4:Y:S01]  /*1210*/  LDG.E.U16 R7, [R10.64] ;  /* 0x000000060a077981 */ /* 0x000722000c1e1500 */
[C---:B0-----:R-:W-:Y:S08]  /*1220*/  HMMA.16816.F32 R32, R84.reuse, R28, R32 ;  /* 0x0000001c5420723c */ /* 0x041ff00000001820 */
[----:B-1----:R-:W-:Y:S11]  /*1230*/  HMMA.16816.F32 R44, R84, R24, R44 ;  /* 0x00000018542c723c */ /* 0x002ff6000000182c */
[----:B------:R-:W-:Y:S05]  /*1240*/  @!UPT UIADD3 URZ, URZ, URZ, URZ ;  /* 0x0000003f3f3ff290 */ /* 0x000fea000fffe03f */
[----:B--2---:R-:W-:Y:S01]  /*1250*/  HMMA.16816.F32 R28, R16, R30, R32 ;  /* 0x0000001e101c723c */ /* 0x004fe20000001820 */
[----:B------:R-:W0:Y:S01]  /*1260*/  LDSM.16.M88.4 R32, [R78+0x2c00] ;  /* 0x002c00004e20783b */ /* 0x000e220000000200 */
[----:B---3--:R-:W-:-:S06]  /*1270*/  IMAD.WIDE R10, R2, 0x2, R102 ;  /* 0x00000002020a7825 */ /* 0x008fcc00078e0266 */
[----:B------:R-:W-:Y:S07]  /*1280*/  HMMA.16816.F32 R24, R16, R26, R44 ;  /* 0x0000001a1018723c */ /* 0x000fee000000182c */
[----:B------:R-:W-:-:S06]  /*1290*/  IMAD.WIDE R44, R2, 0x2, R104 ;  /* 0x00000002022c7825 */ /* 0x000fcc00078e0268 */
[----:B------:R1:W2:Y:S01]  /*12a0*/  LDG.E.U16 R44, [R44.64] ;  /* 0x000000062c2c7981 */ /* 0x0002a2000c1e1500 */
[----:B------:R-:W-:-:S04]  /*12b0*/  IMAD.WIDE R14, R2, 0x2, R96 ;  /* 0x00000002020e7825 */ /* 0x000fc800078e0260 */
[C---:B------:R-:W-:Y:S02]  /*12c0*/  IMAD.WIDE R46, R2.reuse, 0x2, R94 ;  /* 0x00000002022e7825 */ /* 0x040fe400078e025e */
[----:B------:R3:W5:Y:S04]  /*12d0*/  LDG.E.U16 R14, [R14.64] ;  /* 0x000000060e0e7981 */ /* 0x000768000c1e1500 */
[----:B-1----:R1:W5:Y:S04]  /*12e0*/  LDG.E.U16 R45, [R10.64] ;  /* 0x000000060a2d7981 */ /* 0x002368000c1e1500 */
[----:B---3--:R-:W3:Y:S01]  /*12f0*/  LDG.E.U16 R15, [R46.64] ;  /* 0x000000062e0f7981 */ /* 0x008ee2000c1e1500 */
[C---:B-1----:R-:W-:Y:S01]  /*1300*/  IMAD.WIDE R10, R2.reuse, 0x2, R98 ;  /* 0x00000002020a7825 */ /* 0x042fe200078e0262 */
[----:B0-----:R-:W-:Y:S04]  /*1310*/  HMMA.16816.F32 R36, R84, R32, R36 ;  /* 0x000000205424723c */ /* 0x001fe80000001824 */
[----:B------:R0:W3:Y:S03]  /*1320*/  LDG.E.U16 R13, [R10.64] ;  /* 0x000000060a0d7981 */ /* 0x0000e6000c1e1500 */
[----:B------:R-:W-:-:S06]  /*1330*/  IMAD.WIDE R32, R2, 0x2, R100 ;  /* 0x0000000202207825 */ /* 0x000fcc00078e0264 */
[----:B------:R1:W3:Y:S01]  /*1340*/  LDG.E.U16 R33, [R32.64] ;  /* 0x0000000620217981 */ /* 0x0002e2000c1e1500 */
[----:B0-----:R-:W-:-:S05]  /*1350*/  IMAD.WIDE R10, R2, 0x2, R92 ;  /* 0x00000002020a7825 */ /* 0x001fca00078e025c */
[----:B-1----:R0:W3:Y:S01]  /*1360*/  LDG.E.U16 R32, [R10.64] ;  /* 0x000000060a207981 */ /* 0x0020e2000c1e1500 */
[----:B------:R-:W-:Y:S03]  /*1370*/  HMMA.16816.F32 R80, R84, R20, R80 ;  /* 0x000000145450723c */ /* 0x000fe60000001850 */
[----:B------:R-:W1:Y:S01]  /*1380*/  S2R R78, SR_TID.X ;  /* 0x00000000004e7919 */ /* 0x000e620000002100 */
[----:B------:R-:W-:Y:S02]  /*1390*/  FMUL R89, R24, c[0x0][0x188] ;  /* 0x0000620018597a20 */ /* 0x000fe40000400000 */
[----:B------:R-:W-:Y:S01]  /*13a0*/  FMUL R25, R25, c[0x0][0x188] ;  /* 0x0000620019197a20 */ /* 0x000fe20000400000 */
[----:B------:R-:W-:Y:S11]  /*13b0*/  BAR.SYNC.DEFER_BLOCKING 0x0 ;  /* 0x0000000000007b1d */ /* 0x000ff60000010000 */
[----:B------:R-:W-:Y:S06]  /*13c0*/  @!UPT UIADD3 URZ, URZ, URZ, URZ ;  /* 0x0000003f3f3ff290 */ /* 0x000fec000fffe03f */
[----:B------:R-:W-:Y:S01]  /*13d0*/  HMMA.16816.F32 R20, R16, R22, R80 ;  /* 0x000000161014723c */ /* 0x000fe20000001850 */
[----:B-1----:R-:W-:-:S07]  /*13e0*/  LOP3.LUT R78, R78, 0x3, RZ, 0xc0, !PT ;  /* 0x000000034e4e7812 */ /* 0x002fce00078ec0ff */
[----:B------:R-:W-:Y:S07]  /*13f0*/  HMMA.16816.F32 R16, R16, R34, R36 ;  /* 0x000000221010723c */ /* 0x000fee0000001824 */
[----:B------:R-:W-:-:S04]  /*1400*/  LEA R34, P1, R78, UR4, 0x1 ;  /* 0x000000044e227c11 */ /* 0x000fc8000f8208ff */
[----:B------:R-:W-:Y:S02]  /*1410*/  IADD3 R36, P5, R34, 0x9, RZ ;  /* 0x0000000922247810 */ /* 0x000fe40007fbe0ff */
[----:B------:R-:W-:Y:S02]  /*1420*/  IADD3.X R5, RZ, UR5, RZ, P1, !PT ;  /* 0x00000005ff057c10 */ /* 0x000fe40008ffe4ff */
[C---:B------:R-:W-:Y:S02]  /*1430*/  ISETP.GT.U32.AND P4, PT, R36.reuse, R3, PT ;  /* 0x000000032400720c */ /* 0x040fe40003f84070 */
[----:B------:R-:W-:Y:S01]  /*1440*/  ISETP.GT.U32.AND P0, PT, R36, R125, PT ;  /* 0x0000007d2400720c */ /* 0x000fe20003f04070 */
[----:B------:R-:W-:Y:S01]  /*1450*/  IMAD.X R9, RZ, RZ, R5, P5 ;  /* 0x000000ffff097224 */ /* 0x000fe200028e0605 */
[----:B------:R-:W-:Y:S01]  /*1460*/  IADD3 R36, P2, R34, 0x10, RZ ;  /* 0x0000001022247810 */ /* 0x000fe20007f5e0ff */
[----:B------:R-:W-:-:S03]  /*1470*/  FMUL R21, R21, c[0x0][0x188] ;  /* 0x0000620015157a20 */ /* 0x000fc60000400000 */
[C---:B------:R-:W-:Y:S02]  /*1480*/  ISETP.GT.U32.AND P6, PT, R36.reuse, R3, PT ;  /* 0x000000032400720c */ /* 0x040fe40003fc4070 */
[----:B0-----:R-:W-:Y:S02]  /*1490*/  IADD3.X R11, RZ, R5, RZ, P2, !PT ;  /* 0x00000005ff0b7210 */ /* 0x001fe400017fe4ff */
[----:B------:R-:W-:Y:S02]  /*14a0*/  ISETP.GT.U32.AND.EX P4, PT, R9, RZ, PT, P4 ;  /* 0x000000ff0900720c */ /* 0x000fe40003f84140 */
[----:B------:R-:W-:Y:S02]  /*14b0*/  ISETP.GT.U32.AND P3, PT, R36, R125, PT ;  /* 0x0000007d2400720c */ /* 0x000fe40003f64070 */
[----:B------:R-:W-:Y:S02]  /*14c0*/  IADD3 R36, P1, R34, 0x11, RZ ;  /* 0x0000001122247810 */ /* 0x000fe40007f3e0ff */
[----:B------:R-:W-:-:S02]  /*14d0*/  ISETP.GT.U32.AND.EX P6, PT, R11, RZ, PT, P6 ;  /* 0x000000ff0b00720c */ /* 0x000fc40003fc4160 */
[----:B------:R-:W-:Y:S02]  /*14e0*/  FSEL R24, R21, -INF , !P4 ;  /* 0xff80000015187808 */ /* 0x000fe40006000000 */
[----:B------:R-:W-:Y:S01]  /*14f0*/  IADD3 R10, P4, R34, 0x18, RZ ;  /* 0x00000018220a7810 */ /* 0x000fe20007f9e0ff */
[----:B------:R-:W-:Y:S01]  /*1500*/  IMAD.X R35, RZ, RZ, R5, P1 ;  /* 0x000000ffff237224 */ /* 0x000fe200008e0605 */
[----:B------:R-:W-:Y:S02]  /*1510*/  FSEL R89, R89, -INF , !P6 ;  /* 0xff80000059597808 */ /* 0x000fe40007000000 */
[C---:B------:R-:W-:Y:S02]  /*1520*/  ISETP.GT.U32.AND P6, PT, R10.reuse, R3, PT ;  /* 0x000000030a00720c */ /* 0x040fe40003fc4070 */
[----:B------:R-:W-:Y:S02]  /*1530*/  ISETP.GT.U32.AND P1, PT, R10, R125, PT ;  /* 0x0000007d0a00720c */ /* 0x000fe40003f24070 */
[----:B------:R-:W-:-:S02]  /*1540*/  IADD3.X R21, RZ, R5, RZ, P4, !PT ;  /* 0x00000005ff157210 */ /* 0x000fc400027fe4ff */
[----:B------:R-:W-:Y:S01]  /*1550*/  IADD3 R10, P4, R34, 0x8, RZ ;  /* 0x00000008220a7810 */ /* 0x000fe20007f9e0ff */
[----:B------:R-:W-:Y:S01]  /*1560*/  FMUL R16, R16, c[0x0][0x188] ;  /* 0x0000620010107a20 */ /* 0x000fe20000400000 */
[C---:B------:R-:W-:Y:S02]  /*1570*/  ISETP.GT.U32.AND P5, PT, R36.reuse, R3, PT ;  /* 0x000000032400720c */ /* 0x040fe40003fa4070 */
[----:B------:R-:W-:Y:S01]  /*1580*/  ISETP.GT.U32.AND P2, PT, R36, R125, PT ;  /* 0x0000007d2400720c */ /* 0x000fe20003f44070 */
[----:B------:R-:W-:Y:S01]  /*1590*/  IMAD.X R36, RZ, RZ, R5, P4 ;  /* 0x000000ffff247224 */ /* 0x000fe200020e0605 */
[----:B------:R-:W-:Y:S02]  /*15a0*/  ISETP.GT.U32.AND.EX P6, PT, R21, RZ, PT, P6 ;  /* 0x000000ff1500720c */ /* 0x000fe40003fc4160 */
[----:B------:R-:W-:Y:S02]  /*15b0*/  ISETP.GT.U32.AND P4, PT, R10, R3, PT ;  /* 0x000000030a00720c */ /* 0x000fe40003f84070 */
[----:B------:R-:W-:Y:S01]  /*15c0*/  FSEL R85, R16, -INF , !P6 ;  /* 0xff80000010557808 */ /* 0x000fe20007000000 */
[----:B------:R-:W-:Y:S01]  /*15d0*/  FMUL R16, R20, c[0x0][0x188] ;  /* 0x0000620014107a20 */ /* 0x000fe20000400000 */
[----:B------:R-:W-:-:S02]  /*15e0*/  ISETP.GT.U32.AND.EX P4, PT, R36, RZ, PT, P4 ;  /* 0x000000ff2400720c */ /* 0x000fc40003f84140 */
[----:B------:R-:W-:Y:S01]  /*15f0*/  ISETP.GT.U32.AND.EX P5, PT, R35, RZ, PT, P5 ;  /* 0x000000ff2300720c */ /* 0x000fe20003fa4150 */
[----:B------:R-:W-:Y:S01]  /*1600*/  FMUL R20, R30, c[0x0][0x188] ;  /* 0x000062001e147a20 */ /* 0x000fe20000400000 */
[----:B------:R-:W-:Y:S02]  /*1610*/  FSEL R30, R16, -INF , !P4 ;  /* 0xff800000101e7808 */ /* 0x000fe40006000000 */
[----:B------:R-:W-:Y:S02]  /*1620*/  FSEL R88, R25, -INF , !P5 ;  /* 0xff80000019587808 */ /* 0x000fe40006800000 */
[CC--:B------:R-:W-:Y:S02]  /*1630*/  ISETP.GE.U32.AND P5, PT, R34.reuse, R3.reuse, PT ;  /* 0x000000032200720c */ /* 0x0c0fe40003fa6070 */
[C---:B------:R-:W-:Y:S01]  /*1640*/  ISETP.GT.U32.AND P4, PT, R34.reuse, R3, PT ;  /* 0x000000032200720c */ /* 0x040fe20003f84070 */
[----:B------:R-:W-:Y:S01]  /*1650*/  FMUL R84, R17, c[0x0][0x188] ;  /* 0x0000620011547a20 */ /* 0x000fe20000400000 */
[----:B------:R-:W-:Y:S01]  /*1660*/  ISETP.GT.U32.AND P6, PT, R34, R125, PT ;  /* 0x0000007d2200720c */ /* 0x000fe20003fc4070 */
[----:B------:R-:W-:Y:S01]  /*1670*/  FMUL R10, R29, c[0x0][0x188] ;  /* 0x000062001d0a7a20 */ /* 0x000fe20000400000 */
[C---:B------:R-:W-:Y:S01]  /*1680*/  ISETP.GE.U32.AND.EX P5, PT, R5.reuse, RZ, PT, P5 ;  /* 0x000000ff0500720c */ /* 0x040fe20003fa6150 */
[----:B------:R-:W-:Y:S01]  /*1690*/  FMUL R17, R28, c[0x0][0x188] ;  /* 0x000062001c117a20 */ /* 0x000fe20000400000 */
[----:B------:R-:W-:-:S02]  /*16a0*/  ISETP.GT.U32.AND.EX P4, PT, R5, RZ, PT, P4 ;  /* 0x000000ff0500720c */ /* 0x000fc40003f84140 */
[----:B------:R-:W-:Y:S02]  /*16b0*/  ISETP.GT.U32.AND.EX P6, PT, R5, RZ, PT, P6 ;  /* 0x000000ff0500720c */ /* 0x000fe40003fc4160 */
[----:B------:R-:W-:Y:S02]  /*16c0*/  FSEL R10, R10, -INF , !P5 ;  /* 0xff8000000a0a7808 */ /* 0x000fe40006800000 */
[----:B------:R-:W-:Y:S02]  /*16d0*/  FSEL R17, R17, -INF , !P4 ;  /* 0xff80000011117808 */ /* 0x000fe40006000000 */
[----:B------:R-:W-:Y:S02]  /*16e0*/  ISETP.GT.U32.AND.EX P0, PT, R9, RZ, PT, P0 ;  /* 0x000000ff0900720c */ /* 0x000fe40003f04100 */
[----:B------:R-:W-:Y:S02]  /*16f0*/  ISETP.GE.U32.AND P5, PT, R34, R125, PT ;  /* 0x0000007d2200720c */ /* 0x000fe40003fa6070 */
[----:B------:R-:W-:-:S02]  /*1700*/  FSEL R20, R20, -INF , !P6 ;  /* 0xff80000014147808 */ /* 0x000fc40007000000 */
[----:B------:R-:W-:Y:S02]  /*1710*/  FMNMX R9, R17, R10, !PT ;  /* 0x0000000a11097209 */ /* 0x000fe40007800000 */
[----:B------:R-:W-:Y:S02]  /*1720*/  IADD3 R34, P6, R34, 0x19, RZ ;  /* 0x0000001922227810 */ /* 0x000fe40007fde0ff */
[----:B------:R-:W-:Y:S02]  /*1730*/  ISETP.GE.U32.AND.EX P5, PT, R5, RZ, PT, P5 ;  /* 0x000000ff0500720c */ /* 0x000fe40003fa6150 */
[----:B------:R-:W-:Y:S02]  /*1740*/  FMNMX R9, R30, R9, !PT ;  /* 0x000000091e097209 */ /* 0x000fe40007800000 */
[----:B------:R-:W-:Y:S02]  /*1750*/  IADD3.X R5, RZ, R5, RZ, P6, !PT ;  /* 0x00000005ff057210 */ /* 0x000fe400037fe4ff */
[----:B------:R-:W-:-:S02]  /*1760*/  ISETP.GT.U32.AND P6, PT, R34, R3, PT ;  /* 0x000000032200720c */ /* 0x000fc40003fc4070 */
[----:B------:R-:W-:Y:S02]  /*1770*/  FMNMX R16, R24, R9, !PT ;  /* 0x0000000918107209 */ /* 0x000fe40007800000 */
[----:B------:R-:W-:Y:S02]  /*1780*/  ISETP.GT.U32.AND.EX P6, PT, R5, RZ, PT, P6 ;  /* 0x000000ff0500720c */ /* 0x000fe40003fc4160 */
[----:B------:R-:W-:Y:S02]  /*1790*/  FMNMX R9, R89, R16, !PT ;  /* 0x0000001059097209 */ /* 0x000fe40007800000 */
[----:B------:R-:W-:Y:S01]  /*17a0*/  ISETP.GT.U32.AND.EX P1, PT, R21, RZ, PT, P1 ;  /* 0x000000ff1500720c */ /* 0x000fe20003f24110 */
[----:B------:R-:W-:Y:S01]  /*17b0*/  FMUL R21, R31, c[0x0][0x188] ;  /* 0x000062001f157a20 */ /* 0x000fe20000400000 */
[----:B------:R-:W-:Y:S02]  /*17c0*/  FSEL R84, R84, -INF , !P6 ;  /* 0xff80000054547808 */ /* 0x000fe40007000000 */
[----:B------:R-:W-:Y:S01]  /*17d0*/  ISETP.GT.U32.AND P6, PT, R34, R125, PT ;  /* 0x0000007d2200720c */ /* 0x000fe20003fc4070 */
[----:B------:R-:W-:Y:S01]  /*17e0*/  FMUL R22, R22, c[0x0][0x188] ;  /* 0x0000620016167a20 */ /* 0x000fe20000400000 */
[----:B------:R-:W-:-:S02]  /*17f0*/  FMNMX R16, R88, R9, !PT ;  /* 0x0000000958107209 */ /* 0x000fc40007800000 */
[----:B------:R-:W-:Y:S02]  /*1800*/  FSEL R21, R21, -INF , !P5 ;  /* 0xff80000015157808 */ /* 0x000fe40006800000 */
[----:B------:R-:W-:Y:S02]  /*1810*/  ISETP.GT.U32.AND.EX P6, PT, R5, RZ, PT, P6 ;  /* 0x000000ff0500720c */ /* 0x000fe40003fc4160 */
[----:B------:R-:W-:Y:S01]  /*1820*/  FMNMX R5, R85, R16, !PT ;  /* 0x0000001055057209 */ /* 0x000fe20007800000 */
[----:B------:R-:W-:Y:S01]  /*1830*/  FMUL R16, R23, c[0x0][0x188] ;  /* 0x0000620017107a20 */ /* 0x000fe20000400000 */
[----:B------:R-:W-:Y:S02]  /*1840*/  FSEL R22, R22, -INF , !P4 ;  /* 0xff80000016167808 */ /* 0x000fe40006000000 */
[----:B------:R-:W-:Y:S01]  /*1850*/  FMNMX R9, R20, R21, !PT ;  /* 0x0000001514097209 */ /* 0x000fe20007800000 */
[----:B------:R-:W-:Y:S01]  /*1860*/  FMUL R26, R26, c[0x0][0x188] ;  /* 0x000062001a1a7a20 */ /* 0x000fe20000400000 */
[----:B------:R-:W-:-:S02]  /*1870*/  ISETP.GT.U32.AND.EX P3, PT, R11, RZ, PT, P3 ;  /* 0x000000ff0b00720c */ /* 0x000fc40003f64130 */
[----:B------:R-:W-:Y:S02]  /*1880*/  FSEL R16, R16, -INF , !P0 ;  /* 0xff80000010107808 */ /* 0x000fe40004000000 */
[----:B------:R-:W-:Y:S01]  /*1890*/  FMNMX R9, R22, R9, !PT ;  /* 0x0000000916097209 */ /* 0x000fe20007800000 */
[----:B------:R-:W-:Y:S01]  /*18a0*/  FMUL R27, R27, c[0x0][0x188] ;  /* 0x000062001b1b7a20 */ /* 0x000fe20000400000 */
[----:B------:R-:W-:Y:S02]  /*18b0*/  FSEL R87, R26, -INF , !P3 ;  /* 0xff8000001a577808 */ /* 0x000fe40005800000 */
[----:B------:R-:W-:Y:S02]  /*18c0*/  ISETP.GT.U32.AND.EX P2, PT, R35, RZ, PT, P2 ;  /* 0x000000ff2300720c */ /* 0x000fe40003f44120 */
[----:B------:R-:W-:Y:S01]  /*18d0*/  FMNMX R26, R16, R9, !PT ;  /* 0x00000009101a7209 */ /* 0x000fe20007800000 */
[----:B------:R-:W-:Y:S01]  /*18e0*/  FMUL R18, R18, c[0x0][0x188] ;  /* 0x0000620012127a20 */ /* 0x000fe20000400000 */
[----:B------:R-:W-:-:S02]  /*18f0*/  FSEL R86, R27, -INF , !P2 ;  /* 0xff8000001b567808 */ /* 0x000fc40005000000 */
[----:B------:R-:W-:Y:S01]  /*1900*/  FMNMX R9, R87, R26, !PT ;  /* 0x0000001a57097209 */ /* 0x000fe20007800000 */
[----:B------:R-:W-:Y:S01]  /*1910*/  FMUL R19, R19, c[0x0][0x188] ;  /* 0x0000620013137a20 */ /* 0x000fe20000400000 */
[----:B------:R-:W-:Y:S02]  /*1920*/  FSEL R82, R18, -INF , !P1 ;  /* 0xff80000012527808 */ /* 0x000fe40004800000 */
[----:B------:R-:W-:Y:S02]  /*1930*/  FMNMX R9, R86, R9, !PT ;  /* 0x0000000956097209 */ /* 0x000fe40007800000 */
[----:B------:R-:W-:Y:S02]  /*1940*/  FSEL R83, R19, -INF , !P6 ;  /* 0xff80000013537808 */ /* 0x000fe40007000000 */
[----:B------:R-:W-:Y:S02]  /*1950*/  FMNMX R18, R82, R9, !PT ;  /* 0x0000000952127209 */ /* 0x000fe40007800000 */
[----:B------:R-:W-:-:S02]  /*1960*/  FMNMX R5, R84, R5, !PT ;  /* 0x0000000554057209 */ /* 0x000fc40007800000 */
[----:B------:R-:W-:-:S03]  /*1970*/  FMNMX R9, R83, R18, !PT ;  /* 0x0000001253097209 */ /* 0x000fc60007800000 */
[----:B------:R-:W0:Y:S04]  /*1980*/  SHFL.BFLY PT, R28, R5, 0x2, 0x1f ;  /* 0x0c401f00051c7f89 */ /* 0x000e2800000e0000 */
[----:B------:R-:W1:Y:S01]  /*1990*/  SHFL.BFLY PT, R18, R9, 0x2, 0x1f ;  /* 0x0c401f0009127f89 */ /* 0x000e6200000e0000 */
[----:B0-----:R-:W-:Y:S02]  /*19a0*/  FMNMX R28, R5, R28, !PT ;  /* 0x0000001c051c7209 */ /* 0x001fe40007800000 */
[----:B-1----:R-:W-:-:S03]  /*19b0*/  FMNMX R18, R9, R18, !PT ;  /* 0x0000001209127209 */ /* 0x002fc60007800000 */
[----:B------:R-:W0:Y:S04]  /*19c0*/  SHFL.BFLY PT, R5, R28, 0x1, 0x1f ;  /* 0x0c201f001c057f89 */ /* 0x000e2800000e0000 */
[----:B------:R-:W1:Y:S04]  /*19d0*/  SHFL.BFLY PT, R19, R18, 0x1, 0x1f ;  /* 0x0c201f0012137f89 */ /* 0x000e6800000e0000 */
[----:B----4-:R4:W-:Y:S01]  /*19e0*/  STS.U16 [R0+0x2000], R7 ;  /* 0x0020000700007388 */ /* 0x0109e20000000400 */
[----:B0-----:R-:W-:Y:S02]  /*19f0*/  FMNMX R5, R28, R5, !PT ;  /* 0x000000051c057209 */ /* 0x001fe40007800000 */
[----:B-1----:R-:W-:-:S02]  /*1a00*/  FMNMX R19, R18, R19, !PT ;  /* 0x0000001312137209 */ /* 0x002fc40007800000 */
[----:B------:R-:W-:Y:S02]  /*1a10*/  FMNMX R5, R5, R12, !PT ;  /* 0x0000000c05057209 */ /* 0x000fe40007800000 */
[----:B----4-:R-:W-:-:S03]  /*1a20*/  FMNMX R7, R19, R8, !PT ;  /* 0x0000000813077209 */ /* 0x010fc60007800000 */
[--C-:B------:R-:W-:Y:S02]  /*1a30*/  FADD R11, R10, -R5.reuse ;  /* 0x800000050a0b7221 */ /* 0x100fe40000000000 */
[----:B------:R-:W-:Y:S02]  /*1a40*/  FADD R12, -R5, R12 ;  /* 0x0000000c050c7221 */ /* 0x000fe40000000100 */
[----:B------:R-:W-:Y:S02]  /*1a50*/  FADD R17, R17, -R5 ;  /* 0x8000000511117221 */ /* 0x000fe40000000000 */
[--C-:B------:R-:W-:Y:S01]  /*1a60*/  FADD R20, R20, -R7.reuse ;  /* 0x8000000714147221 */ /* 0x100fe20000000000 */
[----:B--2---:R-:W-:Y:S01]  /*1a70*/  STS.U16 [R0+0x2200], R44 ;  /* 0x0022002c00007388 */ /* 0x004fe20000000400 */
[----:B------:R-:W-:Y:S02]  /*1a80*/  FMUL R11, R11, 1.4426950216293334961 ;  /* 0x3fb8aa3b0b0b7820 */ /* 0x000fe40000400000 */
[----:B------:R-:W-:Y:S01]  /*1a90*/  FADD R21, R21, -R7 ;  /* 0x8000000715157221 */ /* 0x000fe20000000000 */
[----:B-----5:R-:W-:Y:S01]  /*1aa0*/  STS.U16 [R0+0x2a00], R14 ;  /* 0x002a000e00007388 */ /* 0x020fe20000000400 */
[----:B------:R-:W-:-:S03]  /*1ab0*/  FMUL R79, R12, 1.4426950216293334961 ;  /* 0x3fb8aa3b0c4f7820 */ /* 0x000fc60000400000 */
[----:B------:R-:W-:Y:S01]  /*1ac0*/  STS.U16 [R0+0x2400], R45 ;  /* 0x0024002d00007388 */ /* 0x000fe20000000400 */
[----:B------:R-:W-:Y:S02]  /*1ad0*/  FMUL R17, R17, 1.4426950216293334961 ;  /* 0x3fb8aa3b11117820 */ /* 0x000fe40000400000 */
[----:B------:R-:W-:Y:S01]  /*1ae0*/  FMUL R12, R20, 1.4426950216293334961 ;  /* 0x3fb8aa3b140c7820 */ /* 0x000fe20000400000 */
[----:B---3--:R-:W-:Y:S01]  /*1af0*/  STS.U16 [R0+0x2c00], R15 ;  /* 0x002c000f00007388 */ /* 0x008fe20000000400 */
[----:B------:R-:W-:Y:S01]  /*1b00*/  FMUL R21, R21, 1.4426950216293334961 ;  /* 0x3fb8aa3b15157820 */ /* 0x000fe20000400000 */
[----:B------:R-:W-:Y:S02]  /*1b10*/  MUFU.EX2 R10, R17 ;  /* 0x00000011000a7308 */ /* 0x000fe40000000800 */
[----:B------:R0:W-:Y:S06]  /*1b20*/  STS.U16 [R0+0x2800], R13 ;  /* 0x0028000d00007388 */ /* 0x0001ec0000000400 */
[----:B------:R-:W1:Y:S01]  /*1b30*/  MUFU.EX2 R11, R11 ;  /* 0x0000000b000b7308 */ /* 0x000e620000000800 */
[----:B------:R-:W-:Y:S07]  /*1b40*/  STS.U16 [R0+0x2600], R33 ;  /* 0x0026002100007388 */ /* 0x000fee0000000400 */
[----:B------:R-:W-:Y:S01]  /*1b50*/  MUFU.EX2 R12, R12 ;  /* 0x0000000c000c7308 */ /* 0x000fe20000000800 */
[----:B------:R-:W-:Y:S04]  /*1b60*/  STS.U16 [R0+0x2e00], R32 ;  /* 0x002e002000007388 */ /* 0x000fe80000000400 */
[----:B------:R-:W-:Y:S06]  /*1b70*/  BAR.SYNC.DEFER_BLOCKING 0x0 ;  /* 0x0000000000007b1d */ /* 0x000fec0000010000 */
[----:B0-----:R-:W0:Y:S01]  /*1b80*/  MUFU.EX2 R13, R21 ;  /* 0x00000015000d7308 */ /* 0x001e220000000800 */
[----:B-1----:R-:W-:Y:S01]  /*1b90*/  F2FP.PACK_AB R44, R11, R10 ;  /* 0x0000000a0b2c723e */ /* 0x002fe200000000ff */
[----:B------:R-:W-:-:S02]  /*1ba0*/  FADD R10, R10, R11 ;  /* 0x0000000b0a0a7221 */ /* 0x000fc40000000000 */
[--C-:B------:R-:W-:Y:S02]  /*1bb0*/  FADD R30, R30, -R5.reuse ;  /* 0x800000051e1e7221 */ /* 0x100fe40000000000 */
[----:B------:R-:W-:Y:S01]  /*1bc0*/  FADD R24, R24, -R5 ;  /* 0x8000000518187221 */ /* 0x000fe20000000000 */
[----:B0-----:R-:W-:Y:S01]  /*1bd0*/  F2FP.PACK_AB R45, R13, R12 ;  /* 0x0000000c0d2d723e */ /* 0x001fe200000000ff */
[----:B------:R-:W-:Y:S02]  /*1be0*/  FADD R11, R12, R13 ;  /* 0x0000000d0c0b7221 */ /* 0x000fe40000000000 */
[--C-:B------:R-:W-:Y:S01]  /*1bf0*/  FADD R22, R22, -R7.reuse ;  /* 0x8000000716167221 */ /* 0x100fe20000000000 */
[----:B------:R-:W0:Y:S01]  /*1c00*/  LDSM.16.M88.4 R12, [R77+0x2a00] ;  /* 0x002a00004d0c783b */ /* 0x000e220000000200 */
[----:B------:R-:W-:Y:S02]  /*1c10*/  FADD R17, -R7, R8 ;  /* 0x0000000807117221 */ /* 0x000fe40000000100 */
[----:B------:R-:W-:Y:S01]  /*1c20*/  FADD R16, R16, -R7 ;  /* 0x8000000710107221 */ /* 0x000fe20000000000 */
[----:B------:R-:W1:Y:S01]  /*1c30*/  MUFU.EX2 R79, R79 ;  /* 0x0000004f004f7308 */ /* 0x000e620000000800 */
[----:B------:R-:W-:Y:S01]  /*1c40*/  FMUL R9, R30, 1.4426950216293334961 ;  /* 0x3fb8aa3b1e097820 */ /* 0x000fe20000400000 */
[----:B------:R-:W2:Y:S01]  /*1c50*/  LDSM.16.M88.4 R32, [R77+0x2000] ;  /* 0x002000004d20783b */ /* 0x000ea20000000200 */
[----:B------:R-:W-:-:S02]  /*1c60*/  FMUL R24, R24, 1.4426950216293334961 ;  /* 0x3fb8aa3b18187820 */ /* 0x000fc40000400000 */
[----:B------:R-:W-:Y:S01]  /*1c70*/  FMUL R22, R22, 1.4426950216293334961 ;  /* 0x3fb8aa3b16167820 */ /* 0x000fe20000400000 */
[----:B------:R-:W3:Y:S01]  /*1c80*/  LDSM.16.M88.4 R28, [R77+0x2200] ;  /* 0x002200004d1c783b */ /* 0x000ee20000000200 */
[----:B------:R-:W-:Y:S02]  /*1c90*/  FMUL R17, R17, 1.4426950216293334961 ;  /* 0x3fb8aa3b11117820 */ /* 0x000fe40000400000 */
[----:B------:R-:W-:Y:S01]  /*1ca0*/  FMUL R16, R16, 1.4426950216293334961 ;  /* 0x3fb8aa3b10107820 */ /* 0x000fe20000400000 */
[----:B------:R-:W-:Y:S01]  /*1cb0*/  MUFU.EX2 R9, R9 ;  /* 0x0000000900097308 */ /* 0x000fe20000000800 */
[----:B------:R-:W-:Y:S07]  /*1cc0*/  LDSM.16.M88.4 R36, [R77+0x2e00] ;  /* 0x002e00004d24783b */ /* 0x000fee0000000200 */
[----:B------:R4:W5:Y:S08]  /*1cd0*/  MUFU.EX2 R81, R24 ;  /* 0x0000001800517308 */ /* 0x0009700000000800 */
[----:B------:R0:W-:Y:S01]  /*1ce0*/  MUFU.EX2 R8, R22 ;  /* 0x0000001600087308 */ /* 0x0001e20000000800 */
[----:B-1----:R-:W-:Y:S01]  /*1cf0*/  FMUL R52, R79, R52 ;  /* 0x000000344f347220 */ /* 0x002fe20000400000 */
[----:B----4-:R-:W1:Y:S06]  /*1d00*/  LDSM.16.M88.4 R24, [R77+0x2400] ;  /* 0x002400004d18783b */ /* 0x010e6c0000000200 */
[----:B------:R-:W4:Y:S08]  /*1d10*/  MUFU.EX2 R78, R17 ;  /* 0x00000011004e7308 */ /* 0x000f300000000800 */
[----:B------:R2:W3:Y:S01]  /*1d20*/  MUFU.EX2 R80, R16 ;  /* 0x0000001000507308 */ /* 0x0004e20000000800 */
[----:B-----5:R-:W-:Y:S01]  /*1d30*/  F2FP.PACK_AB R46, R81, R9 ;  /* 0x00000009512e723e */ /* 0x020fe200000000ff */
[----:B------:R-:W-:Y:S01]  /*1d40*/  FMUL R53, R79, R53 ;  /* 0x000000354f357220 */ /* 0x000fe20000400000 */
[----:B0-----:R-:W0:Y:S01]  /*1d50*/  LDSM.16.M88.4 R20, [R77+0x2600] ;  /* 0x002600004d14783b */ /* 0x001e220000000200 */
[----:B----4-:R-:W-:-:S03]  /*1d60*/  FMUL R54, R78, R54 ;  /* 0x000000364e367220 */ /* 0x010fc60000400000 */
[----:B--2---:R-:W2:Y:S01]  /*1d70*/  LDSM.16.M88.4 R16, [R77+0x2800] ;  /* 0x002800004d10783b */ /* 0x004ea20000000200 */
[----:B------:R-:W-:Y:S01]  /*1d80*/  FMUL R55, R78, R55 ;  /* 0x000000374e377220 */ /* 0x000fe20000400000 */
[----:B---3--:R-:W-:-:S07]  /*1d90*/  F2FP.PACK_AB R47, R80, R8 ;  /* 0x00000008502f723e */ /* 0x008fce00000000ff */
[----:B------:R-:W-:Y:S07]  /*1da0*/  HMMA.16816.F32 R52, R44, R12, R52 ;  /* 0x0000000c2c34723c */ /* 0x000fee0000001834 */
[----:B------:R-:W-:Y:S02]  /*1db0*/  FADD R12, R9, R10 ;  /* 0x0000000a090c7221 */ /* 0x000fe40000000000 */
[----:B------:R-:W-:Y:S02]  /*1dc0*/  FADD R13, R8, R11 ;  /* 0x0000000b080d7221 */ /* 0x000fe40000000000 */
[----:B------:R-:W3:Y:S01]  /*1dd0*/  LDSM.16.M88.4 R8, [R77+0x2c00] ;  /* 0x002c00004d08783b */ /* 0x000ee20000000200 */
[----:B------:R-:W-:-:S02]  /*1de0*/  FMUL R72, R79, R72 ;  /* 0x000000484f487220 */ /* 0x000fc40000400000 */
[C---:B------:R-:W-:Y:S02]  /*1df0*/  FMUL R73, R79.reuse, R73 ;  /* 0x000000494f497220 */ /* 0x040fe40000400000 */
[C---:B------:R-:W-:Y:S02]  /*1e00*/  FMUL R74, R78.reuse, R74 ;  /* 0x0000004a4e4a7220 */ /* 0x040fe40000400000 */
[C---:B------:R-:W-:Y:S02]  /*1e10*/  FMUL R75, R78.reuse, R75 ;  /* 0x0000004b4e4b7220 */ /* 0x040fe40000400000 */
[C---:B------:R-:W-:Y:S02]  /*1e20*/  FMUL R68, R79.reuse, R68 ;  /* 0x000000444f447220 */ /* 0x040fe40000400000 */
[----:B------:R-:W-:Y:S02]  /*1e30*/  FMUL R69, R79, R69 ;  /* 0x000000454f457220 */ /* 0x000fe40000400000 */
        /* <DEDUP_REMOVED lines=19> */
[----:B------:R-:W-:Y:S02]  /*1f70*/  FMUL R41, R79, R41 ;  /* 0x000000294f297220 */ /* 0x000fe40000400000 */
[C---:B------:R-:W-:Y:S02]  /*1f80*/  FMUL R42, R78.reuse, R42 ;  /* 0x0000002a4e2a7220 */ /* 0x040fe40000400000 */
[----:B------:R-:W-:Y:S02]  /*1f90*/  FMUL R43, R78, R43 ;  /* 0x0000002b4e2b7220 */ /* 0x000fe40000400000 */
[----:B------:R-:W-:Y:S02]  /*1fa0*/  FADD R89, R89, -R5 ;  /* 0x8000000559597221 */ /* 0x000fe40000000000 */
[----:B------:R-:W-:Y:S01]  /*1fb0*/  FADD R87, R87, -R7 ;  /* 0x8000000757577221 */ /* 0x000fe20000000000 */
[----:B------:R-:W-:Y:S01]  /*1fc0*/  HMMA.16816.F32 R72, R44, R32, R72 ;  /* 0x000000202c48723c */ /* 0x000fe20000001848 */
[----:B------:R-:W-:-:S02]  /*1fd0*/  FADD R88, R88, -R5 ;  /* 0x8000000558587221 */ /* 0x000fc40000000000 */
[----:B------:R-:W-:-:S05]  /*1fe0*/  FADD R86, R86, -R7 ;  /* 0x8000000756567221 */ /* 0x000fca0000000000 */
[----:B------:R-:W-:Y:S01]  /*1ff0*/  HMMA.16816.F32 R68, R44, R28, R68 ;  /* 0x0000001c2c44723c */ /* 0x000fe20000001844 */
[----:B------:R-:W-:-:S07]  /*2000*/  FADD R85, R85, -R5 ;  /* 0x8000000555557221 */ /* 0x000fce0000000000 */
[----:B-1----:R-:W-:Y:S01]  /*2010*/  HMMA.16816.F32 R64, R44, R24, R64 ;  /* 0x000000182c40723c */ /* 0x002fe20000001840 */
[----:B------:R-:W-:-:S07]  /*2020*/  FADD R82, R82, -R7 ;  /* 0x8000000752527221 */ /* 0x000fce0000000000 */
[C---:B0-----:R-:W-:Y:S08]  /*2030*/  HMMA.16816.F32 R60, R44.reuse, R20, R60 ;  /* 0x000000142c3c723c */ /* 0x041ff0000000183c */
[C---:B--2---:R-:W-:Y:S08]  /*2040*/  HMMA.16816.F32 R56, R44.reuse, R16, R56 ;  /* 0x000000102c38723c */ /* 0x044ff00000001838 */
[----:B---3--:R-:W-:Y:S01]  /*2050*/  HMMA.16816.F32 R48, R44, R8, R48 ;  /* 0x000000082c30723c */ /* 0x008fe20000001830 */
[----:B------:R-:W-:-:S07]  /*2060*/  FMUL R17, R88, 1.4426950216293334961 ;  /* 0x3fb8aa3b58117820 */ /* 0x000fce0000400000 */
[----:B------:R-:W-:Y:S01]  /*2070*/  HMMA.16816.F32 R40, R44, R36, R40 ;  /* 0x000000242c28723c */ /* 0x000fe20000001828 */
[----:B------:R-:W-:-:S06]  /*2080*/  FMUL R16, R86, 1.4426950216293334961 ;  /* 0x3fb8aa3b56107820 */ /* 0x000fcc0000400000 */
[----:B------:R-:W-:Y:S02]  /*2090*/  FMUL R44, R89, 1.4426950216293334961 ;  /* 0x3fb8aa3b592c7820 */ /* 0x000fe40000400000 */
[----:B------:R-:W-:Y:S02]  /*20a0*/  FMUL R45, R87, 1.4426950216293334961 ;  /* 0x3fb8aa3b572d7820 */ /* 0x000fe40000400000 */
[----:B------:R-:W-:Y:S02]  /*20b0*/  FMUL R46, R85, 1.4426950216293334961 ;  /* 0x3fb8aa3b552e7820 */ /* 0x000fe40000400000 */
[----:B------:R-:W0:Y:S01]  /*20c0*/  MUFU.EX2 R44, R44 ;  /* 0x0000002c002c7308 */ /* 0x000e220000000800 */
[----:B------:R-:W-:Y:S02]  /*20d0*/  FADD R84, R84, -R5 ;  /* 0x8000000554547221 */ /* 0x000fe40000000000 */
[----:B------:R-:W-:Y:S02]  /*20e0*/  FMUL R47, R82, 1.4426950216293334961 ;  /* 0x3fb8aa3b522f7820 */ /* 0x000fe40000400000 */
[----:B------:R-:W-:-:S03]  /*20f0*/  FADD R83, R83, -R7 ;  /* 0x8000000753537221 */ /* 0x000fc60000000000 */
[----:B------:R-:W1:Y:S01]  /*2100*/  MUFU.EX2 R45, R45 ;  /* 0x0000002d002d7308 */ /* 0x000e620000000800 */
[----:B------:R-:W-:Y:S02]  /*2110*/  FMUL R21, R84, 1.4426950216293334961 ;  /* 0x3fb8aa3b54157820 */ /* 0x000fe40000400000 */
[----:B------:R-:W-:-:S05]  /*2120*/  FMUL R20, R83, 1.4426950216293334961 ;  /* 0x3fb8aa3b53147820 */ /* 0x000fca0000400000 */
[----:B------:R-:W2:Y:S01]  /*2130*/  MUFU.EX2 R17, R17 ;  /* 0x0000001100117308 */ /* 0x000ea20000000800 */
[----:B------:R-:W-:-:S07]  /*2140*/  FADD R81, R81, R12 ;  /* 0x0000000c51517221 */ /* 0x000fce0000000000 */
[----:B------:R-:W3:Y:S01]  /*2150*/  MUFU.EX2 R16, R16 ;  /* 0x0000001000107308 */ /* 0x000ee20000000800 */
[----:B------:R-:W-:-:S07]  /*2160*/  FADD R80, R80, R13 ;  /* 0x0000000d50507221 */ /* 0x000fce0000000000 */
[----:B------:R-:W4:Y:S01]  /*2170*/  MUFU.EX2 R46, R46 ;  /* 0x0000002e002e7308 */ /* 0x000f220000000800 */
[----:B0-----:R-:W-:-:S07]  /*2180*/  FADD R8, R44, R81 ;  /* 0x000000512c087221 */ /* 0x001fce0000000000 */
[----:B------:R-:W0:Y:S01]  /*2190*/  MUFU.EX2 R47, R47 ;  /* 0x0000002f002f7308 */ /* 0x000e220000000800 */
[----:B-1----:R-:W-:-:S07]  /*21a0*/  FADD R13, R45, R80 ;  /* 0x000000502d0d7221 */ /* 0x002fce0000000000 */
[----:B------:R-:W1:Y:S01]  /*21b0*/  MUFU.EX2 R21, R21 ;  /* 0x0000001500157308 */ /* 0x000e620000000800 */
[----:B--2---:R-:W-:-:S07]  /*21c0*/  FADD R9, R17, R8 ;  /* 0x0000000811097221 */ /* 0x004fce0000000000 */
[----:B------:R-:W2:Y:S01]  /*21d0*/  MUFU.EX2 R20, R20 ;  /* 0x0000001400147308 */ /* 0x000ea20000000800 */
[----:B---3--:R-:W-:Y:S02]  /*21e0*/  FADD R8, R16, R13 ;  /* 0x0000000d10087221 */ /* 0x008fe40000000000 */
[----:B----4-:R-:W-:Y:S02]  /*21f0*/  FADD R12, R46, R9 ;  /* 0x000000092e0c7221 */ /* 0x010fe40000000000 */
[----:B0-----:R-:W-:Y:S02]  /*2200*/  FADD R9, R47, R8 ;  /* 0x000000082f097221 */ /* 0x001fe40000000000 */
[----:B-1----:R-:W-:Y:S02]  /*2210*/  FADD R8, R21, R12 ;  /* 0x0000000c15087221 */ /* 0x002fe40000000000 */
[----:B--2---:R-:W-:-:S03]  /*2220*/  FADD R9, R20, R9 ;  /* 0x0000000914097221 */ /* 0x004fc60000000000 */
[----:B------:R-:W0:Y:S04]  /*2230*/  SHFL.BFLY PT, R12, R8, 0x2, 0x1f ;  /* 0x0c401f00080c7f89 */ /* 0x000e2800000e0000 */
[----:B------:R-:W1:Y:S04]  /*2240*/  SHFL.BFLY PT, R13, R9, 0x2, 0x1f ;  /* 0x0c401f00090d7f89 */ /* 0x000e6800000e0000 */
[----:B------:R-:W2:Y:S01]  /*2250*/  S2R R33, SR_CTAID.X ;  /* 0x0000000000217919 */ /* 0x000ea20000002500 */
[----:B------:R-:W-:Y:S02]  /*2260*/  F2FP.PACK_AB R44, R17, R44 ;  /* 0x0000002c112c723e */ /* 0x000fe400000000ff */
[----:B------:R-:W-:-:S02]  /*2270*/  F2FP.PACK_AB R45, R16, R45 ;  /* 0x0000002d102d723e */ /* 0x000fc400000000ff */
[----:B------:R-:W-:Y:S02]  /*2280*/  F2FP.PACK_AB R46, R21, R46 ;  /* 0x0000002e152e723e */ /* 0x000fe400000000ff */
[----:B------:R-:W-:Y:S01]  /*2290*/  F2FP.PACK_AB R47, R20, R47 ;  /* 0x0000002f142f723e */ /* 0x000fe200000000ff */
[----:B------:R-:W-:Y:S01]  /*22a0*/  UIADD3 UR4, UP0, UR4, 0x20, URZ ;  /* 0x0000002004047890 */ /* 0x000fe2000ff1e03f */
[----:B0-----:R-:W-:Y:S02]  /*22b0*/  FADD R12, R8, R12 ;  /* 0x0000000c080c7221 */ /* 0x001fe40000000000 */
[----:B-1----:R-:W-:-:S03]  /*22c0*/  FADD R13, R9, R13 ;  /* 0x0000000d090d7221 */ /* 0x002fc60000000000 */
[----:B------:R-:W-:Y:S01]  /*22d0*/  HMMA.16816.F32 R52, R44, R14, R52 ;  /* 0x0000000e2c34723c */ /* 0x000fe20000001834 */
[----:B------:R-:W0:Y:S01]  /*22e0*/  SHFL.BFLY PT, R9, R12, 0x1, 0x1f ;  /* 0x0c201f000c097f89 */ /* 0x000e2200000e0000 */
[----:B--2---:R-:W-:-:S03]  /*22f0*/  IMAD.SHL.U32 R33, R33, 0x40, RZ ;  /* 0x0000004021217824 */ /* 0x004fc600078e00ff */
[----:B------:R-:W1:Y:S01]  /*2300*/  SHFL.BFLY PT, R14, R13, 0x1, 0x1f ;  /* 0x0c201f000d0e7f89 */ /* 0x000e6200000e0000 */
[----:B------:R-:W-:Y:S01]  /*2310*/  UIADD3.X UR5, URZ, UR5, URZ, UP0, !UPT ;  /* 0x000000053f057290 */ /* 0x000fe200087fe43f */
[----:B------:R-:W-:-:S04]  /*2320*/  IADD3 R33, R33, 0x40, RZ ;  /* 0x0000004021217810 */ /* 0x000fc80007ffe0ff */
[----:B------:R-:W-:Y:S02]  /*2330*/  ISETP.LE.U32.AND P0, PT, R33, UR4, PT ;  /* 0x0000000421007c0c */ /* 0x000fe4000bf03070 */
[----:B------:R-:W-:-:S04]  /*2340*/  MOV R8, UR5 ;  /* 0x0000000500087c02 */ /* 0x000fc80008000f00 */
[----:B------:R-:W-:Y:S01]  /*2350*/  ISETP.GE.U32.AND.EX P0, PT, R8, RZ, PT, P0 ;  /* 0x000000ff0800720c */ /* 0x000fe20003f06100 */
[----:B------:R-:W-:Y:S01]  /*2360*/  HMMA.16816.F32 R48, R44, R10, R48 ;  /* 0x0000000a2c30723c */ /* 0x000fe20000001830 */
[----:B0-----:R-:W-:-:S06]  /*2370*/  FADD R8, R12, R9 ;  /* 0x000000090c087221 */ /* 0x001fcc0000000000 */
[----:B------:R-:W-:Y:S01]  /*2380*/  IMAD.MOV.U32 R11, RZ, RZ, 0x20 ;  /* 0x00000020ff0b7424 */ /* 0x000fe200078e00ff */
[----:B------:R-:W-:Y:S01]  /*2390*/  HMMA.16816.F32 R72, R44, R34, R72 ;  /* 0x000000222c48723c */ /* 0x000fe20000001848 */
[----:B-1----:R-:W-:Y:S01]  /*23a0*/  FADD R9, R13, R14 ;  /* 0x0000000e0d097221 */ /* 0x002fe20000000000 */
[----:B------:R-:W-:Y:S01]  /*23b0*/  MOV R12, R5 ;  /* 0x00000005000c7202 */ /* 0x000fe20000000f00 */
[----:B------:R-:W-:Y:S02]  /*23c0*/  FFMA R91, R79, R91, R8 ;  /* 0x0000005b4f5b7223 */ /* 0x000fe40000000008 */
[----:B------:R-:W-:-:S03]  /*23d0*/  IMAD R2, R11, c[0x0][0x1b4], R2 ;  /* 0x00006d000b027a24 */ /* 0x000fc600078e0202 */
[----:B------:R-:W-:Y:S01]  /*23e0*/  HMMA.16816.F32 R68, R44, R30, R68 ;  /* 0x0000001e2c44723c */ /* 0x000fe20000001844 */
[----:B------:R-:W-:Y:S02]  /*23f0*/  IMAD R6, R11, c[0x0][0x1a4], R6 ;  /* 0x000069000b067a24 */ /* 0x000fe400078e0206 */
[----:B------:R-:W-:Y:S02]  /*2400*/  FFMA R90, R78, R90, R9 ;  /* 0x0000005a4e5a7223 */ /* 0x000fe40000000009 */
[----:B------:R-:W-:-:S03]  /*2410*/  IMAD.MOV.U32 R8, RZ, RZ, R7 ;  /* 0x000000ffff087224 */ /* 0x000fc600078e0007 */
[C---:B------:R-:W-:Y:S08]  /*2420*/  HMMA.16816.F32 R64, R44.reuse, R26, R64 ;  /* 0x0000001a2c40723c */ /* 0x040ff00000001840 */
[C---:B------:R-:W-:Y:S08]  /*2430*/  HMMA.16816.F32 R60, R44.reuse, R22, R60 ;  /* 0x000000162c3c723c */ /* 0x040ff0000000183c */
[C---:B------:R-:W-:Y:S08]  /*2440*/  HMMA.16816.F32 R56, R44.reuse, R18, R56 ;  /* 0x000000122c38723c */ /* 0x040ff00000001838 */
[----:B------:R-:W-:Y:S01]  /*2450*/  HMMA.16816.F32 R40, R44, R38, R40 ;  /* 0x000000262c28723c */ /* 0x000fe20000001828 */
[----:B------:R-:W-:Y:S01]  /*2460*/  @P0 CALL.REL.NOINC `(.L_x_0) ;  /* 0x0000001000000944 */ /* 0x000fe20003c00000 */
[----:B------:R-:W-:Y:S06]  /*2470*/  BRA `(.L_x_1) ;  /* 0xffffeaa000007947 */ /* 0x000fec000383ffff */
.L_x_0:
[----:B------:R-:W-:-:S06]  /*2480*/  NOP ;  /* 0x0000000000007918 */ /* 0x000fcc0000000000 */
[----:B------:R-:W-:-:S14]  /*2490*/  NOP ;  /* 0x0000000000007918 */ /* 0x000fdc0000000000 */
[----:B------:R-:W0:Y:S01]  /*24a0*/  S2R R0, SR_TID.X ;  /* 0x0000000000007919 */ /* 0x000e220000002100 */
[----:B------:R-:W-:Y:S01]  /*24b0*/  FSETP.GEU.AND P2, PT, R91, 1.175494350822287508e-38, PT ;  /* 0x008000005b00780b */ /* 0x000fe20003f4e000 */
[----:B------:R-:W-:Y:S01]  /*24c0*/  IMAD.MOV.U32 R21, RZ, RZ, R40 ;  /* 0x000000ffff157224 */ /* 0x000fe200078e0028 */
[C---:B------:R-:W-:Y:S01]  /*24d0*/  FSETP.GEU.AND P3, PT, R90.reuse, 1.175494350822287508e-38, PT ;  /* 0x008000005a00780b */ /* 0x040fe20003f6e000 */
[----:B------:R-:W1:Y:S01]  /*24e0*/  S2R R76, SR_CTAID.X ;  /* 0x00000000004c7919 */ /* 0x000e620000002500 */
[----:B------:R-:W-:-:S02]  /*24f0*/  FSETP.GT.AND P1, PT, |R90|, 8.50705917302346158658e+37, PT ;  /* 0x7e8000005a00780b */ /* 0x000fc40003f24200 */
[----:B------:R-:W-:Y:S01]  /*2500*/  FSEL R25, RZ, -23, P3 ;  /* 0xc1b80000ff197808 */ /* 0x000fe20001800000 */
[----:B------:R-:W2:Y:S01]  /*2510*/  S2R R78, SR_TID.X ;  /* 0x00000000004e7919 */ /* 0x000ea20000002100 */
[----:B------:R-:W-:-:S03]  /*2520*/  MOV R39, 0x3dc6b27f ;  /* 0x3dc6b27f00277802 */ /* 0x000fc60000000f00 */
[----:B------:R-:W3:Y:S04]  /*2530*/  S2R R77, SR_CTAID.Y ;  /* 0x00000000004d7919 */ /* 0x000ee80000002600 */
[----:B------:R-:W4:Y:S02]  /*2540*/  S2R R17, SR_TID.X ;  /* 0x0000000000117919 */ /* 0x000f240000002100 */
[----:B------:R-:W-:Y:S02]  /*2550*/  @P1 FMUL R42, R42, 0.25 ;  /* 0x3e8000002a2a1820 */ /* 0x000fe40000400000 */
[----:B------:R-:W5:Y:S01]  /*2560*/  S2R R44, SR_TID.X ;  /* 0x00000000002c7919 */ /* 0x000f620000002100 */
[----:B------:R-:W-:Y:S02]  /*2570*/  @P1 FMUL R43, R43, 0.25 ;  /* 0x3e8000002b2b1820 */ /* 0x000fe40000400000 */
[----:B------:R-:W-:Y:S01]  /*2580*/  @P1 FMUL R51, R51, 0.25 ;  /* 0x3e80000033331820 */ /* 0x000fe20000400000 */
[C---:B0-----:R-:W-:Y:S01]  /*2590*/  LOP3.LUT R3, R0.reuse, 0x1c, RZ, 0xc0, !PT ;  /* 0x0000001c00037812 */ /* 0x041fe200078ec0ff */
[----:B------:R-:W-:Y:S01]  /*25a0*/  BAR.SYNC.DEFER_BLOCKING 0x0 ;  /* 0x0000000000007b1d */ /* 0x000fe20000010000 */
[----:B------:R-:W-:Y:S01]  /*25b0*/  LOP3.LUT R2, R0, 0x60, RZ, 0xc0, !PT ;  /* 0x0000006000027812 */ /* 0x000fe200078ec0ff */
[----:B------:R-:W-:Y:S01]  /*25c0*/  @P1 FMUL R50, R50, 0.25 ;  /* 0x3e80000032321820 */ /* 0x000fe20000400000 */
[----:B------:R-:W-:Y:S01]  /*25d0*/  LOP3.LUT R0, R0, 0xc0, RZ, 0xc0, !PT ;  /* 0x000000c000007812 */ /* 0x000fe200078ec0ff */
[----:B-1----:R-:W-:Y:S01]  /*25e0*/  IMAD.SHL.U32 R76, R76, 0x40, RZ ;  /* 0x000000404c4c7824 */ /* 0x002fe200078e00ff */
[----:B------:R-:W-:Y:S01]  /*25f0*/  LEA R18, R2, R3, 0x1 ;  /* 0x0000000302127211 */ /* 0x000fe200078e08ff */
[----:B------:R-:W-:Y:S01]  /*2600*/  @P1 FMUL R55, R55, 0.25 ;  /* 0x3e80000037371820 */ /* 0x000fe20000400000 */
[----:B------:R-:W-:Y:S01]  /*2610*/  ISETP.NE.U32.AND P0, PT, R0, RZ, PT ;  /* 0x000000ff0000720c */ /* 0x000fe20003f05070 */
[----:B--2---:R-:W-:Y:S01]  /*2620*/  IMAD.SHL.U32 R11, R78, 0x10, RZ ;  /* 0x000000104e0b7824 */ /* 0x004fe200078e00ff */
[----:B------:R-:W0:Y:S01]  /*2630*/  S2R R0, SR_TID.X ;  /* 0x0000000000007919 */ /* 0x000e220000002100 */
[----:B------:R-:W-:Y:S01]  /*2640*/  LOP3.LUT R76, R76, 0x3f, R78, 0xf8, !PT ;  /* 0x0000003f4c4c7812 */ /* 0x000fe200078ef84e */
[----:B---3--:R-:W-:Y:S01]  /*2650*/  IMAD R4, R77, c[0x0][0x1c0], RZ ;  /* 0x000070004d047a24 */ /* 0x008fe200078e02ff */
[----:B------:R-:W-:Y:S01]  /*2660*/  SHF.L.U32 R8, R78, 0x8, RZ ;  /* 0x000000084e087819 */ /* 0x000fe200000006ff */
[----:B------:R-:W-:Y:S01]  /*2670*/  @P1 FMUL R54, R54, 0.25 ;  /* 0x3e80000036361820 */ /* 0x000fe20000400000 */
[----:B------:R-:W-:Y:S01]  /*2680*/  LOP3.LUT R12, R11, 0x7f0, RZ, 0xc0, !PT ;  /* 0x000007f00b0c7812 */ /* 0x000fe200078ec0ff */
[----:B------:R-:W-:Y:S01]  /*2690*/  IMAD R6, R76, c[0x0][0x1c4], RZ ;  /* 0x000071004c067a24 */ /* 0x000fe200078e02ff */
[----:B------:R-:W-:Y:S01]  /*26a0*/  LOP3.LUT R10, R8, 0x1800, RZ, 0xc0, !PT ;  /* 0x00001800080a7812 */ /* 0x000fe200078ec0ff */
[C---:B------:R-:W-:Y:S01]  /*26b0*/  IMAD.SHL.U32 R24, R4.reuse, 0x2, RZ ;  /* 0x0000000204187824 */ /* 0x040fe200078e00ff */
[----:B----4-:R-:W-:Y:S01]  /*26c0*/  LOP3.LUT R17, R17, 0x3, RZ, 0xc0, !PT ;  /* 0x0000000311117812 */ /* 0x010fe200078ec0ff */
[----:B------:R-:W-:Y:S01]  /*26d0*/  IMAD.HI R4, R4, 0x2, RZ ;  /* 0x0000000204047827 */ /* 0x000fe200078e02ff */
[----:B------:R-:W-:-:S02]  /*26e0*/  SHF.L.U32 R11, R6, 0x1, RZ ;  /* 0x00000001060b7819 */ /* 0x000fc400000006ff */
[----:B------:R-:W-:Y:S01]  /*26f0*/  SHF.R.U32.HI R15, RZ, 0x2, R78 ;  /* 0x00000002ff0f7819 */ /* 0x000fe2000001164e */
[----:B------:R-:W-:Y:S01]  /*2700*/  IMAD R10, R17, 0x20, R10 ;  /* 0x00000020110a7824 */ /* 0x000fe200078e020a */
[----:B------:R-:W-:Y:S01]  /*2710*/  IADD3 R24, P4, P5, R11, c[0x0][0x178], R24 ;  /* 0x00005e000b187a10 */ /* 0x000fe20007d9e018 */
[----:B------:R-:W-:Y:S01]  /*2720*/  IMAD.HI R11, R6, 0x2, RZ ;  /* 0x00000002060b7827 */ /* 0x000fe200078e02ff */
[----:B------:R-:W-:Y:S02]  /*2730*/  FSEL R6, RZ, -23, P2 ;  /* 0xc1b80000ff067808 */ /* 0x000fe40001000000 */
[----:B------:R-:W-:Y:S01]  /*2740*/  LOP3.LUT R17, R12, 0x20, R15, 0x78, !PT ;  /* 0x000000200c117812 */ /* 0x000fe200078e780f */
[----:B------:R-:W-:Y:S01]  /*2750*/  @P1 FMUL R59, R59, 0.25 ;  /* 0x3e8000003b3b1820 */ /* 0x000fe20000400000 */
[----:B------:R-:W-:Y:S01]  /*2760*/  IADD3.X R4, R11, c[0x0][0x17c], R4, P4, P5 ;  /* 0x00005f000b047a10 */ /* 0x000fe200027ea404 */
[----:B------:R-:W-:Y:S01]  /*2770*/  @P1 FMUL R58, R58, 0.25 ;  /* 0x3e8000003a3a1820 */ /* 0x000fe20000400000 */
[----:B------:R-:W-:Y:S01]  /*2780*/  FSETP.GEU.AND P4, PT, |R91|, 1.175494350822287508e-38, PT ;  /* 0x008000005b00780b */ /* 0x000fe20003f8e200 */
[----:B------:R-:W-:Y:S01]  /*2790*/  @P1 FMUL R63, R63, 0.25 ;  /* 0x3e8000003f3f1820 */ /* 0x000fe20000400000 */
[----:B0-----:R-:W-:Y:S01]  /*27a0*/  SHF.L.U32 R2, R0, 0x3, RZ ;  /* 0x0000000300027819 */ /* 0x001fe200000006ff */
[----:B------:R-:W-:Y:S01]  /*27b0*/  FMUL R0, R91, 8388608 ;  /* 0x4b0000005b007820 */ /* 0x000fe20000400000 */
[----:B------:R-:W-:Y:S01]  /*27c0*/  SHF.R.U32.HI R16, RZ, 0x1, R78 ;  /* 0x00000001ff107819 */ /* 0x000fe2000001164e */
[----:B------:R-:W-:Y:S01]  /*27d0*/  @P1 FMUL R62, R62, 0.25 ;  /* 0x3e8000003e3e1820 */ /* 0x000fe20000400000 */
[----:B------:R-:W-:Y:S01]  /*27e0*/  LOP3.LUT R14, R2, 0x38, RZ, 0xc0, !PT ;  /* 0x00000038020e7812 */ /* 0x000fe200078ec0ff */
[----:B------:R-:W-:Y:S01]  /*27f0*/  FMUL R2, R90, 8388608 ;  /* 0x4b0000005a027820 */ /* 0x000fe20000400000 */
[----:B------:R-:W-:Y:S01]  /*2800*/  FSEL R0, R0, R91, !P2 ;  /* 0x0000005b00007208 */ /* 0x000fe20005000000 */
[----:B------:R-:W-:Y:S01]  /*2810*/  @P1 FMUL R67, R67, 0.25 ;  /* 0x3e80000043431820 */ /* 0x000fe20000400000 */
[----:B------:R-:W-:Y:S01]  /*2820*/  FSETP.GT.AND P2, PT, |R91|, 8.50705917302346158658e+37, PT ;  /* 0x7e8000005b00780b */ /* 0x000fe20003f44200 */
[----:B------:R-:W-:Y:S01]  /*2830*/  @P1 FMUL R66, R66, 0.25 ;  /* 0x3e80000042421820 */ /* 0x000fe20000400000 */
[----:B------:R-:W-:Y:S01]  /*2840*/  FSEL R2, R2, R90, !P3 ;  /* 0x0000005a02027208 */ /* 0x000fe20005800000 */
[----:B------:R-:W-:Y:S01]  /*2850*/  @P1 FMUL R71, R71, 0.25 ;  /* 0x3e80000047471820 */ /* 0x000fe20000400000 */
[----:B------:R-:W-:Y:S01]  /*2860*/  IADD3 R3, R0, -0x3f3504f3, RZ ;  /* 0xc0cafb0d00037810 */ /* 0x000fe20007ffe0ff */
[----:B------:R-:W-:Y:S01]  /*2870*/  @P1 FMUL R70, R70, 0.25 ;  /* 0x3e80000046461820 */ /* 0x000fe20000400000 */
[----:B------:R-:W-:Y:S01]  /*2880*/  IADD3 R27, R2, -0x3f3504f3, RZ ;  /* 0xc0cafb0d021b7810 */ /* 0x000fe20007ffe0ff */
[----:B------:R-:W-:Y:S01]  /*2890*/  @P1 FMUL R75, R75, 0.25 ;  /* 0x3e8000004b4b1820 */ /* 0x000fe20000400000 */
[----:B------:R-:W-:Y:S01]  /*28a0*/  LOP3.LUT R13, R3, 0xff800000, RZ, 0xc0, !PT ;  /* 0xff800000030d7812 */ /* 0x000fe200078ec0ff */
[----:B------:R-:W-:Y:S01]  /*28b0*/  @P1 FMUL R74, R74, 0.25 ;  /* 0x3e8000004a4a1820 */ /* 0x000fe20000400000 */
[----:B------:R-:W-:Y:S01]  /*28c0*/  LOP3.LUT R27, R27, 0xff800000, RZ, 0xc0, !PT ;  /* 0xff8000001b1b7812 */ /* 0x000fe200078ec0ff */
[----:B------:R-:W-:Y:S01]  /*28d0*/  IMAD.SHL.U32 R26, R78, 0x400, RZ ;  /* 0x000004004e1a7824 */ /* 0x000fe200078e00ff */
[----:B------:R0:W-:Y:S01]  /*28e0*/  I2F R9, R13 ;  /* 0x0000000d00097306 */ /* 0x0001e20000201400 */
[----:B------:R-:W-:Y:S01]  /*28f0*/  FSETP.GEU.AND P3, PT, |R90|, 1.175494350822287508e-38, PT ;  /* 0x008000005a00780b */ /* 0x000fe20003f6e200 */
[----:B------:R-:W-:Y:S01]  /*2900*/  @P2 FMUL R91, R91, 0.25 ;  /* 0x3e8000005b5b2820 */ /* 0x000fe20000400000 */
[----:B------:R-:W-:Y:S01]  /*2910*/  SHF.L.U32 R3, R78, 0x2, RZ ;  /* 0x000000024e037819 */ /* 0x000fe200000006ff */
[----:B------:R-:W-:Y:S01]  /*2920*/  @P1 FMUL R90, R90, 0.25 ;  /* 0x3e8000005a5a1820 */ /* 0x000fe20000400000 */
[----:B------:R-:W-:Y:S01]  /*2930*/  SHF.L.U32 R15, R18, 0x2, RZ ;  /* 0x00000002120f7819 */ /* 0x000fe200000006ff */
[----:B------:R-:W-:Y:S01]  /*2940*/  @!P4 FMUL R91, R91, 16777216 ;  /* 0x4b8000005b5bc820 */ /* 0x000fe20000400000 */
[----:B------:R-:W-:Y:S01]  /*2950*/  LOP3.LUT R3, R3, 0xc0, RZ, 0xc0, !PT ;  /* 0x000000c003037812 */ /* 0x000fe200078ec0ff */
[----:B------:R-:W1:Y:S01]  /*2960*/  I2F R8, R27 ;  /* 0x0000001b00087306 */ /* 0x000e620000201400 */
[----:B0-----:R-:W-:Y:S01]  /*2970*/  IMAD.IADD R13, R0, 0x1, -R13 ;  /* 0x00000001000d7824 */ /* 0x001fe200078e0a0d */
[----:B------:R-:W-:Y:S01]  /*2980*/  LOP3.LUT R16, R16, 0x4, RZ, 0xc0, !PT ;  /* 0x0000000410107812 */ /* 0x000fe200078ec0ff */
[----:B------:R-:W-:Y:S01]  /*2990*/  @P2 FMUL R52, R52, 0.25 ;  /* 0x3e80000034342820 */ /* 0x000fe20000400000 */
[----:B------:R-:W-:Y:S01]  /*29a0*/  LOP3.LUT R32, R10, R15, RZ, 0x3c, !PT ;  /* 0x0000000f0a207212 */ /* 0x000fe200078e3cff */
[----:B------:R-:W-:Y:S01]  /*29b0*/  FADD R28, R13, -1 ;  /* 0xbf8000000d1c7421 */ /* 0x000fe20000000000 */
[----:B------:R-:W-:Y:S01]  /*29c0*/  IADD3 R3, R16, R14, R3 ;  /* 0x0000000e10037210 */ /* 0x000fe20007ffe003 */
[----:B------:R-:W-:Y:S01]  /*29d0*/  @!P3 FMUL R90, R90, 16777216 ;  /* 0x4b8000005a5ab820 */ /* 0x000fe20000400000 */
[----:B------:R-:W0:Y:S01]  /*29e0*/  MUFU.RCP R12, R91 ;  /* 0x0000005b000c7308 */ /* 0x000e220000001000 */
[----:B------:R-:W-:Y:S01]  /*29f0*/  FFMA.FTZ R13, R28, R39, -0.16845393180847167969 ;  /* 0xbe2c7f301c0d7423 */ /* 0x000fe20000010027 */
[----:B------:R-:W-:Y:S01]  /*2a00*/  LOP3.LUT R26, R17, 0x1800, R26, 0xf8, !PT ;  /* 0x00001800111a7812 */ /* 0x000fe200078ef81a */
[----:B------:R-:W-:Y:S01]  /*2a10*/  @P2 FMUL R56, R56, 0.25 ;  /* 0x3e80000038382820 */ /* 0x000fe20000400000 */
[----:B-----5:R-:W-:Y:S01]  /*2a20*/  SHF.R.U32.HI R44, RZ, 0x6, R44 ;  /* 0x00000006ff2c7819 */ /* 0x020fe2000001162c */
[----:B------:R-:W-:Y:S01]  /*2a30*/  FFMA.FTZ R13, R28, R13, 0.1716887056827545166 ;  /* 0x3e2fcf2a1c0d7423 */ /* 0x000fe2000001000d */
[----:B------:R-:W-:Y:S01]  /*2a40*/  ISETP.GE.U32.AND P1, PT, R2, 0x7f800000, PT ;  /* 0x7f8000000200780c */ /* 0x000fe20003f26070 */
[----:B------:R-:W-:Y:S01]  /*2a50*/  @P2 FMUL R21, R21, 0.25 ;  /* 0x3e80000015152820 */ /* 0x000fe20000400000 */
[----:B------:R-:W-:Y:S01]  /*2a60*/  SGXT.U32 R44, R44, 0x2 ;  /* 0x000000022c2c781a */ /* 0x000fe20000000000 */
[----:B-1----:R-:W-:-:S02]  /*2a70*/  FFMA.FTZ R25, R8, 1.1920928955078125e-07, R25 ;  /* 0x3400000008197823 */ /* 0x002fc40000010019 */
[----:B------:R-:W1:Y:S01]  /*2a80*/  MUFU.RCP R8, R90 ;  /* 0x0000005a00087308 */ /* 0x000e620000001000 */
[----:B------:R-:W-:Y:S02]  /*2a90*/  FFMA.FTZ R13, R28, R13, -0.17900948226451873779 ;  /* 0xbe374e431c0d7423 */ /* 0x000fe4000001000d */
[----:B------:R-:W-:Y:S02]  /*2aa0*/  @P2 FMUL R48, R48, 0.25 ;  /* 0x3e80000030302820 */ /* 0x000fe40000400000 */
[----:B------:R-:W-:Y:S02]  /*2ab0*/  FFMA.FTZ R13, R28, R13, 0.20512372255325317383 ;  /* 0x3e520bf41c0d7423 */ /* 0x000fe4000001000d */
[----:B------:R-:W-:Y:S02]  /*2ac0*/  @P2 FMUL R60, R60, 0.25 ;  /* 0x3e8000003c3c2820 */ /* 0x000fe40000400000 */
[----:B------:R-:W-:Y:S02]  /*2ad0*/  @P2 FMUL R64, R64, 0.25 ;  /* 0x3e80000040402820 */ /* 0x000fe40000400000 */
[----:B------:R-:W-:-:S02]  /*2ae0*/  @P2 FMUL R68, R68, 0.25 ;  /* 0x3e80000044442820 */ /* 0x000fc40000400000 */
[----:B------:R-:W-:Y:S02]  /*2af0*/  @P2 FMUL R72, R72, 0.25 ;  /* 0x3e80000048482820 */ /* 0x000fe40000400000 */
[----:B------:R-:W-:Y:S02]  /*2b00*/  @!P4 FMUL R52, R52, 16777216 ;  /* 0x4b8000003434c820 */ /* 0x000fe40000400000 */
[----:B------:R-:W-:Y:S02]  /*2b10*/  @!P4 FMUL R56, R56, 16777216 ;  /* 0x4b8000003838c820 */ /* 0x000fe40000400000 */
[----:B------:R-:W-:Y:S02]  /*2b20*/  @!P4 FMUL R21, R21, 16777216 ;  /* 0x4b8000001515c820 */ /* 0x000fe40000400000 */
[----:B------:R-:W-:Y:S02]  /*2b30*/  FFMA.FTZ R13, R28, R13, -0.24046532809734344482 ;  /* 0xbe763c8b1c0d7423 */ /* 0x000fe4000001000d */
[----:B------:R-:W-:-:S02]  /*2b40*/  @!P4 FMUL R48, R48, 16777216 ;  /* 0x4b8000003030c820 */ /* 0x000fc40000400000 */
[----:B------:R-:W-:Y:S02]  /*2b50*/  @!P4 FMUL R60, R60, 16777216 ;  /* 0x4b8000003c3cc820 */ /* 0x000fe40000400000 */
[----:B------:R-:W-:Y:S02]  /*2b60*/  @!P4 FMUL R64, R64, 16777216 ;  /* 0x4b8000004040c820 */ /* 0x000fe40000400000 */
[----:B------:R-:W-:Y:S02]  /*2b70*/  @!P4 FMUL R68, R68, 16777216 ;  /* 0x4b8000004444c820 */ /* 0x000fe40000400000 */
[----:B------:R-:W-:Y:S02]  /*2b80*/  @!P4 FMUL R72, R72, 16777216 ;  /* 0x4b8000004848c820 */ /* 0x000fe40000400000 */
[C---:B0-----:R-:W-:Y:S02]  /*2b90*/  FMUL R10, R12.reuse, R52 ;  /* 0x000000340c0a7220 */ /* 0x041fe40000400000 */
[----:B------:R-:W-:-:S02]  /*2ba0*/  FMUL R15, R12, R56 ;  /* 0x000000380c0f7220 */ /* 0x000fc40000400000 */
[----:B------:R-:W-:Y:S02]  /*2bb0*/  FFMA.FTZ R6, R9, 1.1920928955078125e-07, R6 ;  /* 0x3400000009067823 */ /* 0x000fe40000010006 */
[----:B------:R-:W-:Y:S01]  /*2bc0*/  @!P3 FMUL R42, R42, 16777216 ;  /* 0x4b8000002a2ab820 */ /* 0x000fe20000400000 */
[----:B------:R-:W-:Y:S01]  /*2bd0*/  F2FP.PACK_AB R10, R10, R15 ;  /* 0x0000000f0a0a723e */ /* 0x000fe200000000ff */
[----:B------:R-:W-:Y:S02]  /*2be0*/  FMUL R11, R12, R21 ;  /* 0x000000150c0b7220 */ /* 0x000fe40000400000 */
[----:B------:R-:W-:Y:S02]  /*2bf0*/  FFMA.FTZ R13, R28, R13, 0.28857114911079406738 ;  /* 0x3e93bf991c0d7423 */ /* 0x000fe4000001000d */
[----:B------:R-:W-:Y:S02]  /*2c00*/  @!P3 FMUL R43, R43, 16777216 ;  /* 0x4b8000002b2bb820 */ /* 0x000fe40000400000 */
[----:B------:R-:W-:-:S02]  /*2c10*/  @!P3 FMUL R51, R51, 16777216 ;  /* 0x4b8000003333b820 */ /* 0x000fc40000400000 */
[----:B------:R-:W-:Y:S02]  /*2c20*/  @!P3 FMUL R50, R50, 16777216 ;  /* 0x4b8000003232b820 */ /* 0x000fe40000400000 */
[----:B------:R-:W-:Y:S02]  /*2c30*/  @!P3 FMUL R55, R55, 16777216 ;  /* 0x4b8000003737b820 */ /* 0x000fe40000400000 */
[----:B------:R-:W-:Y:S02]  /*2c40*/  @!P3 FMUL R54, R54, 16777216 ;  /* 0x4b8000003636b820 */ /* 0x000fe40000400000 */
[----:B------:R-:W-:Y:S02]  /*2c50*/  @!P3 FMUL R59, R59, 16777216 ;  /* 0x4b8000003b3bb820 */ /* 0x000fe40000400000 */
        /* <DEDUP_REMOVED lines=9> */
[C---:B------:R-:W-:Y:S02]  /*2cf0*/  FMUL R9, R12.reuse, R60 ;  /* 0x0000003c0c097220 */ /* 0x040fe40000400000 */
[C---:B------:R-:W-:Y:S02]  /*2d00*/  FMUL R68, R12.reuse, R68 ;  /* 0x000000440c447220 */ /* 0x040fe40000400000 */
[C---:B------:R-:W-:Y:S02]  /*2d10*/  FMUL R21, R12.reuse, R72 ;  /* 0x000000480c157220 */ /* 0x040fe40000400000 */
[C---:B------:R-:W-:Y:S02]  /*2d20*/  FMUL R64, R12.reuse, R64 ;  /* 0x000000400c407220 */ /* 0x040fe40000400000 */
[----:B------:R-:W-:-:S02]  /*2d30*/  FMUL R14, R12, R48 ;  /* 0x000000300c0e7220 */ /* 0x000fc40000400000 */
[----:B-1----:R-:W-:Y:S01]  /*2d40*/  FMUL R29, R8, R42 ;  /* 0x0000002a081d7220 */ /* 0x002fe20000400000 */
[----:B------:R-:W-:Y:S01]  /*2d50*/  F2FP.PACK_AB R9, R9, R64 ;  /* 0x000000400909723e */ /* 0x000fe200000000ff */
[----:B------:R-:W-:Y:S01]  /*2d60*/  FFMA.FTZ R15, R28, R13, -0.36067417263984680176 ;  /* 0xbeb8aa491c0f7423 */ /* 0x000fe2000001000d */
[----:B------:R-:W-:Y:S01]  /*2d70*/  F2FP.PACK_AB R11, R11, R14 ;  /* 0x0000000e0b0b723e */ /* 0x000fe200000000ff */
[C---:B------:R-:W-:Y:S02]  /*2d80*/  FMUL R19, R8.reuse, R43 ;  /* 0x0000002b08137220 */ /* 0x040fe40000400000 */
[C---:B------:R-:W-:Y:S02]  /*2d90*/  FMUL R30, R8.reuse, R51 ;  /* 0x00000033081e7220 */ /* 0x040fe40000400000 */
[C---:B------:R-:W-:Y:S02]  /*2da0*/  FMUL R34, R8.reuse, R50 ;  /* 0x0000003208227220 */ /* 0x040fe40000400000 */
[C---:B------:R-:W-:Y:S01]  /*2db0*/  FMUL R18, R8.reuse, R55 ;  /* 0x0000003708127220 */ /* 0x040fe20000400000 */
[----:B------:R-:W-:Y:S01]  /*2dc0*/  F2FP.PACK_AB R19, R19, R30 ;  /* 0x0000001e1313723e */ /* 0x000fe200000000ff */
[----:B------:R-:W-:-:S02]  /*2dd0*/  FMUL R31, R8, R54 ;  /* 0x00000036081f7220 */ /* 0x000fc40000400000 */
[C---:B------:R-:W-:Y:S02]  /*2de0*/  FMUL R33, R8.reuse, R59 ;  /* 0x0000003b08217220 */ /* 0x040fe40000400000 */
[C---:B------:R-:W-:Y:S02]  /*2df0*/  FMUL R38, R8.reuse, R58 ;  /* 0x0000003a08267220 */ /* 0x040fe40000400000 */
[----:B------:R-:W-:Y:S01]  /*2e00*/  FMUL R17, R8, R63 ;  /* 0x0000003f08117220 */ /* 0x000fe20000400000 */
[----:B------:R-:W-:Y:S01]  /*2e10*/  F2FP.PACK_AB R18, R18, R33 ;  /* 0x000000211212723e */ /* 0x000fe200000000ff */
[C---:B------:R-:W-:Y:S02]  /*2e20*/  FMUL R35, R8.reuse, R62 ;  /* 0x0000003e08237220 */ /* 0x040fe40000400000 */
[C---:B------:R-:W-:Y:S02]  /*2e30*/  FMUL R40, R8.reuse, R67 ;  /* 0x0000004308287220 */ /* 0x040fe40000400000 */
[----:B------:R-:W-:-:S02]  /*2e40*/  FMUL R42, R8, R66 ;  /* 0x00000042082a7220 */ /* 0x000fc40000400000 */
[C---:B------:R-:W-:Y:S01]  /*2e50*/  FMUL R16, R8.reuse, R71 ;  /* 0x0000004708107220 */ /* 0x040fe20000400000 */
[----:B------:R-:W-:Y:S01]  /*2e60*/  F2FP.PACK_AB R17, R17, R40 ;  /* 0x000000281111723e */ /* 0x000fe200000000ff */
[C---:B------:R-:W-:Y:S01]  /*2e70*/  FMUL R37, R8.reuse, R70 ;  /* 0x0000004608257220 */ /* 0x040fe20000400000 */
[----:B------:R-:W-:Y:S01]  /*2e80*/  F2FP.PACK_AB R13, R35, R42 ;  /* 0x0000002a230d723e */ /* 0x000fe200000000ff */
[C---:B------:R-:W-:Y:S02]  /*2e90*/  FMUL R75, R8.reuse, R75 ;  /* 0x0000004b084b7220 */ /* 0x040fe40000400000 */
[----:B------:R-:W-:Y:S01]  /*2ea0*/  FMUL R74, R8, R74 ;  /* 0x0000004a084a7220 */ /* 0x000fe20000400000 */
[----:B------:R-:W-:Y:S01]  /*2eb0*/  F2FP.PACK_AB R8, R68, R21 ;  /* 0x000000154408723e */ /* 0x000fe200000000ff */
[----:B------:R-:W-:Y:S01]  /*2ec0*/  FFMA.FTZ R15, R28, R15, 0.48089820146560668945 ;  /* 0x3ef6384a1c0f7423 */ /* 0x000fe2000001000f */
[----:B------:R-:W-:Y:S01]  /*2ed0*/  F2FP.PACK_AB R16, R16, R75 ;  /* 0x0000004b1010723e */ /* 0x000fe200000000ff */
[----:B------:R-:W-:-:S02]  /*2ee0*/  @P2 FMUL R41, R41, 0.25 ;  /* 0x3e80000029292820 */ /* 0x000fc40000400000 */
[----:B------:R-:W-:Y:S01]  /*2ef0*/  @P2 FMUL R49, R49, 0.25 ;  /* 0x3e80000031312820 */ /* 0x000fe20000400000 */
[----:B------:R0:W-:Y:S01]  /*2f00*/  STS.128 [R32], R8 ;  /* 0x0000000820007388 */ /* 0x0001e20000000c00 */
[----:B------:R-:W-:Y:S02]  /*2f10*/  @P2 FMUL R53, R53, 0.25 ;  /* 0x3e80000035352820 */ /* 0x000fe40000400000 */
[----:B------:R-:W-:Y:S01]  /*2f20*/  @P2 FMUL R57, R57, 0.25 ;  /* 0x3e80000039392820 */ /* 0x000fe20000400000 */
[----:B------:R-:W-:Y:S01]  /*2f30*/  STS.128 [R32+0x480], R16 ;  /* 0x0004801020007388 */ /* 0x000fe20000000c00 */
[----:B------:R-:W-:Y:S02]  /*2f40*/  @P2 FMUL R61, R61, 0.25 ;  /* 0x3e8000003d3d2820 */ /* 0x000fe40000400000 */
[----:B------:R-:W-:Y:S02]  /*2f50*/  @P2 FMUL R65, R65, 0.25 ;  /* 0x3e80000041412820 */ /* 0x000fe40000400000 */
[----:B------:R-:W-:-:S02]  /*2f60*/  @P2 FMUL R69, R69, 0.25 ;  /* 0x3e80000045452820 */ /* 0x000fc40000400000 */
[----:B------:R-:W-:Y:S01]  /*2f70*/  @P2 FMUL R73, R73, 0.25 ;  /* 0x3e80000049492820 */ /* 0x000fe20000400000 */
[----:B------:R-:W-:Y:S01]  /*2f80*/  ISETP.GE.U32.AND P2, PT, R0, 0x7f800000, PT ;  /* 0x7f8000000000780c */ /* 0x000fe20003f46070 */
[----:B------:R-:W-:Y:S02]  /*2f90*/  @!P4 FMUL R41, R41, 16777216 ;  /* 0x4b8000002929c820 */ /* 0x000fe40000400000 */
[----:B------:R-:W-:Y:S02]  /*2fa0*/  @!P4 FMUL R49, R49, 16777216 ;  /* 0x4b8000003131c820 */ /* 0x000fe40000400000 */
[----:B0-----:R-:W-:Y:S01]  /*2fb0*/  FFMA.FTZ R9, R28, R15, -0.72134751081466674805 ;  /* 0xbf38aa3b1c097423 */ /* 0x001fe2000001000f */
[----:B------:R-:W-:Y:S01]  /*2fc0*/  F2FP.PACK_AB R15, R29, R34 ;  /* 0x000000221d0f723e */ /* 0x000fe200000000ff */
[----:B------:R-:W-:Y:S01]  /*2fd0*/  IMAD R11, R44, c[0x0][0x1c8], RZ ;  /* 0x000072002c0b7a24 */ /* 0x000fe200078e02ff */
[----:B------:R-:W-:Y:S01]  /*2fe0*/  MOV R44, c[0x0][0x1c8] ;  /* 0x00007200002c7a02 */ /* 0x000fe20000000f00 */
[----:B------:R-:W-:-:S02]  /*2ff0*/  @!P4 FMUL R53, R53, 16777216 ;  /* 0x4b8000003535c820 */ /* 0x000fc40000400000 */
[----:B------:R-:W-:Y:S01]  /*3000*/  @!P4 FMUL R57, R57, 16777216 ;  /* 0x4b8000003939c820 */ /* 0x000fe20000400000 */
[----:B------:R-:W-:Y:S01]  /*3010*/  LEA R30, P3, R11, R24, 0x1 ;  /* 0x000000180b1e7211 */ /* 0x000fe200078608ff */
[----:B------:R-:W-:Y:S02]  /*3020*/  @!P4 FMUL R61, R61, 16777216 ;  /* 0x4b8000003d3dc820 */ /* 0x000fe40000400000 */
[----:B------:R-:W-:Y:S02]  /*3030*/  @!P4 FMUL R65, R65, 16777216 ;  /* 0x4b8000004141c820 */ /* 0x000fe40000400000 */
[----:B------:R-:W-:Y:S02]  /*3040*/  @!P4 FMUL R69, R69, 16777216 ;  /* 0x4b8000004545c820 */ /* 0x000fe40000400000 */
[----:B------:R-:W-:Y:S02]  /*3050*/  @!P4 FMUL R73, R73, 16777216 ;  /* 0x4b8000004949c820 */ /* 0x000fe40000400000 */
[----:B------:R-:W-:-:S02]  /*3060*/  FMUL R9, R28, R9 ;  /* 0x000000091c097220 */ /* 0x000fc40000400000 */
[C---:B------:R-:W-:Y:S02]  /*3070*/  FMUL R23, R12.reuse, R41 ;  /* 0x000000290c177220 */ /* 0x040fe40000400000 */
[C---:B------:R-:W-:Y:S02]  /*3080*/  FMUL R36, R12.reuse, R49 ;  /* 0x000000310c247220 */ /* 0x040fe40000400000 */
[C---:B------:R-:W-:Y:S02]  /*3090*/  FMUL R22, R12.reuse, R53 ;  /* 0x000000350c167220 */ /* 0x040fe40000400000 */
[C---:B------:R-:W-:Y:S01]  /*30a0*/  FMUL R57, R12.reuse, R57 ;  /* 0x000000390c397220 */ /* 0x040fe20000400000 */
[----:B------:R-:W-:Y:S01]  /*30b0*/  F2FP.PACK_AB R23, R23, R36 ;  /* 0x000000241717723e */ /* 0x000fe200000000ff */
[C---:B------:R-:W-:Y:S02]  /*30c0*/  FMUL R21, R12.reuse, R61 ;  /* 0x0000003d0c157220 */ /* 0x040fe40000400000 */
[----:B------:R-:W-:Y:S01]  /*30d0*/  FMUL R20, R12, R69 ;  /* 0x000000450c147220 */ /* 0x000fe20000400000 */
[----:B------:R-:W-:Y:S01]  /*30e0*/  F2FP.PACK_AB R22, R22, R57 ;  /* 0x000000391616723e */ /* 0x000fe200000000ff */
[----:B------:R-:W-:-:S02]  /*30f0*/  FMUL R73, R12, R73 ;  /* 0x000000490c497220 */ /* 0x000fc40000400000 */
[----:B------:R-:W-:Y:S01]  /*3100*/  FMUL R14, R12, R65 ;  /* 0x000000410c0e7220 */ /* 0x000fe20000400000 */
[----:B------:R-:W-:Y:S01]  /*3110*/  F2FP.PACK_AB R12, R37, R74 ;  /* 0x0000004a250c723e */ /* 0x000fe200000000ff */
[----:B------:R-:W-:Y:S01]  /*3120*/  FMUL R9, R28, R9 ;  /* 0x000000091c097220 */ /* 0x000fe20000400000 */
[----:B------:R-:W-:Y:S01]  /*3130*/  F2FP.PACK_AB R20, R20, R73 ;  /* 0x000000491414723e */ /* 0x000fe200000000ff */
[----:B------:R-:W-:Y:S01]  /*3140*/  IMAD R29, R44, 0x4, R11 ;  /* 0x000000042c1d7824 */ /* 0x000fe200078e020b */
[----:B------:R-:W-:Y:S01]  /*3150*/  F2FP.PACK_AB R21, R21, R14 ;  /* 0x0000000e1515723e */ /* 0x000fe200000000ff */
[----:B------:R-:W-:Y:S01]  /*3160*/  FFMA.FTZ R51, R28, 1.4426950216293334961, R9 ;  /* 0x3fb8aa3b1c337823 */ /* 0x000fe20000010009 */
[----:B------:R-:W-:Y:S01]  /*3170*/  F2FP.PACK_AB R14, R31, R38 ;  /* 0x000000261f0e723e */ /* 0x000fe200000000ff */
[----:B------:R-:W-:Y:S01]  /*3180*/  IMAD.IADD R27, R2, 0x1, -R27 ;  /* 0x00000001021b7824 */ /* 0x000fe200078e0a1b */
[----:B------:R-:W-:Y:S01]  /*3190*/  LEA R9, R44, R29, 0x2 ;  /* 0x0000001d2c097211 */ /* 0x000fe200078e10ff */
[----:B------:R0:W-:Y:S01]  /*31a0*/  STS.128 [R32+0x400], R20 ;  /* 0x0004001420007388 */ /* 0x0001e20000000c00 */
[----:B------:R-:W-:Y:S01]  /*31b0*/  LEA R28, P4, R29, R24, 0x1 ;  /* 0x000000181d1c7211 */ /* 0x000fe200078808ff */
[----:B------:R-:W-:Y:S01]  /*31c0*/  FADD R50, R27, -1 ;  /* 0xbf8000001b327421 */ /* 0x000fe20000000000 */
[-C--:B------:R-:W-:Y:S01]  /*31d0*/  LEA.HI.X.SX32 R31, R11, R4.reuse, 0x1, P3 ;  /* 0x000000040b1f7211 */ /* 0x080fe200018f0eff */
[----:B------:R1:W-:Y:S01]  /*31e0*/  STS.128 [R32+0x80], R12 ;  /* 0x0000800c20007388 */ /* 0x0003e20000000c00 */
[----:B------:R-:W-:Y:S01]  /*31f0*/  LEA.HI.X.SX32 R29, R29, R4, 0x1, P4 ;  /* 0x000000041d1d7211 */ /* 0x000fe200020f0eff */
[----:B------:R-:W-:Y:S01]  /*3200*/  FADD R6, R6, R51 ;  /* 0x0000003306067221 */ /* 0x000fe20000000000 */
[----:B------:R-:W-:Y:S01]  /*3210*/  @P1 MOV R51, 0x7f800000 ;  /* 0x7f80000000331802 */ /* 0x000fe20000000f00 */
[----:B------:R-:W-:Y:S01]  /*3220*/  IMAD.SHL.U32 R52, R78, 0x2, RZ ;  /* 0x000000024e347824 */ /* 0x000fe200078e00ff */
[----:B------:R-:W-:Y:S01]  /*3230*/  BAR.SYNC.DEFER_BLOCKING 0x0 ;  /* 0x0000000000007b1d */ /* 0x000fe20000010000 */
[----:B0-----:R-:W-:Y:S01]  /*3240*/  LEA R20, P5, R9, R24, 0x1 ;  /* 0x0000001809147211 */ /* 0x001fe200078a08ff */
[----:B------:R-:W-:-:S03]  /*3250*/  IMAD R23, R44, 0x4, R9 ;  /* 0x000000042c177824 */ /* 0x000fc600078e0209 */
[----:B------:R-:W-:Y:S02]  /*3260*/  LEA.HI.X.SX32 R21, R9, R4, 0x1, P5 ;  /* 0x0000000409157211 */ /* 0x000fe400028f0eff */
[C---:B------:R-:W-:Y:S02]  /*3270*/  LEA R9, R44.reuse, R23, 0x2 ;  /* 0x000000172c097211 */ /* 0x040fe400078e10ff */
[-C--:B------:R-:W-:Y:S02]  /*3280*/  LEA R16, P3, R23, R24.reuse, 0x1 ;  /* 0x0000001817107211 */ /* 0x080fe400078608ff */
[C---:B------:R-:W-:Y:S02]  /*3290*/  LEA R18, P4, R9.reuse, R24, 0x1 ;  /* 0x0000001809127211 */ /* 0x040fe400078808ff */
[----:B------:R-:W-:Y:S02]  /*32a0*/  LEA R11, R44, R9, 0x2 ;  /* 0x000000092c0b7211 */ /* 0x000fe400078e10ff */
[-C--:B------:R-:W-:Y:S01]  /*32b0*/  LEA.HI.X.SX32 R19, R9, R4.reuse, 0x1, P4 ;  /* 0x0000000409137211 */ /* 0x080fe200020f0eff */
[----:B------:R-:W-:Y:S01]  /*32c0*/  FFMA.FTZ R9, R50, R39, -0.16845393180847167969 ;  /* 0xbe2c7f3032097423 */ /* 0x000fe20000010027 */
[----:B------:R-:W-:Y:S01]  /*32d0*/  LEA.HI.X.SX32 R17, R23, R4, 0x1, P3 ;  /* 0x0000000417117211 */ /* 0x000fe200018f0eff */
[----:B-1----:R-:W-:Y:S01]  /*32e0*/  IMAD R13, R44, 0x4, R11 ;  /* 0x000000042c0d7824 */ /* 0x002fe200078e020b */
[----:B------:R-:W-:Y:S01]  /*32f0*/  LEA R22, P3, R11, R24, 0x1 ;  /* 0x000000180b167211 */ /* 0x000fe200078608ff */
[----:B------:R-:W-:Y:S01]  /*3300*/  FFMA.FTZ R9, R50, R9, 0.1716887056827545166 ;  /* 0x3e2fcf2a32097423 */ /* 0x000fe20000010009 */
[----:B------:R-:W-:-:S02]  /*3310*/  LOP3.LUT R12, R26, 0x40, RZ, 0x3c, !PT ;  /* 0x000000401a0c7812 */ /* 0x000fc400078e3cff */
[C---:B------:R-:W-:Y:S01]  /*3320*/  LEA R32, P4, R13.reuse, R24, 0x1 ;  /* 0x000000180d207211 */ /* 0x040fe200078808ff */
[----:B------:R-:W-:Y:S01]  /*3330*/  FFMA.FTZ R9, R50, R9, -0.17900948226451873779 ;  /* 0xbe374e4332097423 */ /* 0x000fe20000010009 */
[----:B------:R-:W-:Y:S02]  /*3340*/  LEA R15, R44, R13, 0x2 ;  /* 0x0000000d2c0f7211 */ /* 0x000fe400078e10ff */
[-C--:B------:R-:W-:Y:S01]  /*3350*/  LEA.HI.X.SX32 R33, R13, R4.reuse, 0x1, P4 ;  /* 0x000000040d217211 */ /* 0x080fe200020f0eff */
[----:B------:R-:W-:Y:S01]  /*3360*/  FFMA.FTZ R13, R50, R9, 0.20512372255325317383 ;  /* 0x3e520bf4320d7423 */ /* 0x000fe20000010009 */
[----:B------:R-:W-:Y:S01]  /*3370*/  LEA.HI.X.SX32 R23, R11, R4, 0x1, P3 ;  /* 0x000000040b177211 */ /* 0x000fe200018f0eff */
[----:B------:R-:W-:Y:S01]  /*3380*/  IMAD R37, R44, 0x4, R15 ;  /* 0x000000042c257824 */ /* 0x000fe200078e020f */
[----:B------:R-:W-:Y:S01]  /*3390*/  LEA R34, P3, R15, R24, 0x1 ;  /* 0x000000180f227211 */ /* 0x000fe200078608ff */
[----:B------:R0:W1:Y:S01]  /*33a0*/  LDS.128 R8, [R26] ;  /* 0x000000001a087984 */ /* 0x0000620000000c00 */
[----:B------:R-:W-:-:S02]  /*33b0*/  FFMA.FTZ R27, R50, R13, -0.24046532809734344482 ;  /* 0xbe763c8b321b7423 */ /* 0x000fc4000001000d */
[----:B------:R-:W-:Y:S02]  /*33c0*/  LEA.HI.X.SX32 R35, R15, R4, 0x1, P3 ;  /* 0x000000040f237211 */ /* 0x000fe400018f0eff */
[----:B------:R-:W2:Y:S01]  /*33d0*/  LDS.128 R12, [R12] ;  /* 0x000000000c0c7984 */ /* 0x000ea20000000c00 */
[----:B------:R-:W-:Y:S01]  /*33e0*/  LEA R39, R44, R37, 0x2 ;  /* 0x000000252c277211 */ /* 0x000fe200078e10ff */
[----:B------:R-:W-:Y:S01]  /*33f0*/  FFMA.FTZ R27, R50, R27, 0.28857114911079406738 ;  /* 0x3e93bf99321b7423 */ /* 0x000fe2000001001b */
[----:B------:R-:W-:-:S03]  /*3400*/  LEA R36, P3, R37, R24, 0x1 ;  /* 0x0000001825247211 */ /* 0x000fc600078608ff */
[----:B------:R-:W-:Y:S01]  /*3410*/  IMAD R41, R44, 0x4, R39 ;  /* 0x000000042c297824 */ /* 0x000fe200078e0227 */
[----:B------:R-:W-:Y:S01]  /*3420*/  LEA.HI.X.SX32 R37, R37, R4, 0x1, P3 ;  /* 0x0000000425257211 */ /* 0x000fe200018f0eff */
[----:B------:R-:W-:Y:S01]  /*3430*/  FFMA.FTZ R27, R50, R27, -0.36067417263984680176 ;  /* 0xbeb8aa49321b7423 */ /* 0x000fe2000001001b */
[C---:B------:R-:W-:Y:S02]  /*3440*/  LEA R38, P3, R39.reuse, R24, 0x1 ;  /* 0x0000001827267211 */ /* 0x040fe400078608ff */
[----:B------:R-:W-:Y:S01]  /*3450*/  LEA R43, R44, R41, 0x2 ;  /* 0x000000292c2b7211 */ /* 0x000fe200078e10ff */
[----:B------:R-:W-:Y:S01]  /*3460*/  FFMA.FTZ R27, R50, R27, 0.48089820146560668945 ;  /* 0x3ef6384a321b7423 */ /* 0x000fe2000001001b */
[----:B------:R-:W-:Y:S02]  /*3470*/  LEA.HI.X.SX32 R39, R39, R4, 0x1, P3 ;  /* 0x0000000427277211 */ /* 0x000fe400018f0eff */
[-C--:B0-----:R-:W-:Y:S01]  /*3480*/  LEA R26, P3, R43, R24.reuse, 0x1 ;  /* 0x000000182b1a7211 */ /* 0x081fe200078608ff */
[----:B------:R-:W-:Y:S01]  /*3490*/  IMAD R47, R44, 0x4, R43 ;  /* 0x000000042c2f7824 */ /* 0x000fe200078e022b */
[----:B------:R-:W-:Y:S01]  /*34a0*/  LEA R40, P4, R41, R24, 0x1 ;  /* 0x0000001829287211 */ /* 0x000fe200078808ff */
[----:B------:R-:W-:Y:S01]  /*34b0*/  FFMA.FTZ R45, R50, R27, -0.72134751081466674805 ;  /* 0xbf38aa3b322d7423 */ /* 0x000fe2000001001b */
[----:B------:R-:W-:-:S02]  /*34c0*/  LEA.HI.X.SX32 R27, R43, R4, 0x1, P3 ;  /* 0x000000042b1b7211 */ /* 0x000fc400018f0eff */
[----:B------:R-:W-:Y:S01]  /*34d0*/  LEA R49, R44, R47, 0x2 ;  /* 0x0000002f2c317211 */ /* 0x000fe200078e10ff */
[----:B------:R-:W-:Y:S01]  /*34e0*/  FMUL R45, R50, R45 ;  /* 0x0000002d322d7220 */ /* 0x000fe20000400000 */
[----:B------:R-:W-:Y:S02]  /*34f0*/  LEA.HI.X.SX32 R41, R41, R4, 0x1, P4 ;  /* 0x0000000429297211 */ /* 0x000fe400020f0eff */
[C---:B------:R-:W-:Y:S01]  /*3500*/  LEA R42, P4, R47.reuse, R24, 0x1 ;  /* 0x000000182f2a7211 */ /* 0x040fe200078808ff */
[----:B------:R-:W-:Y:S02]  /*3510*/  IMAD R55, R44, 0x4, R49 ;  /* 0x000000042c377824 */ /* 0x000fe400078e0231 */
[----:B------:R-:W-:Y:S01]  /*3520*/  FMUL R53, R50, R45 ;  /* 0x0000002d32357220 */ /* 0x000fe20000400000 */
[----:B------:R-:W-:Y:S02]  /*3530*/  LEA.HI.X.SX32 R43, R47, R4, 0x1, P4 ;  /* 0x000000042f2b7211 */ /* 0x000fe400020f0eff */
[----:B------:R-:W-:Y:S01]  /*3540*/  LEA R57, R44, R55, 0x2 ;  /* 0x000000372c397211 */ /* 0x000fe200078e10ff */
[----:B------:R-:W-:Y:S01]  /*3550*/  FFMA.FTZ R50, R50, 1.4426950216293334961, R53 ;  /* 0x3fb8aa3b32327823 */ /* 0x000fe20000010035 */
[-C--:B------:R-:W-:Y:S01]  /*3560*/  LEA R44, P3, R49, R24.reuse, 0x1 ;  /* 0x00000018312c7211 */ /* 0x080fe200078608ff */
[----:B------:R-:W-:Y:S01]  /*3570*/  @P2 IMAD.MOV.U32 R53, RZ, RZ, 0x7f800000 ;  /* 0x7f800000ff352424 */ /* 0x000fe200078e00ff */
[----:B------:R-:W-:Y:S01]  /*3580*/  LEA R46, P4, R55, R24, 0x1 ;  /* 0x00000018372e7211 */ /* 0x000fe200078808ff */
[----:B------:R-:W-:Y:S01]  /*3590*/  FADD R25, R25, R50 ;  /* 0x0000003219197221 */ /* 0x000fe20000000000 */
[----:B------:R-:W-:Y:S01]  /*35a0*/  LEA.HI.X.SX32 R45, R49, R4, 0x1, P3 ;  /* 0x00000004312d7211 */ /* 0x000fe200018f0eff */
[C---:B------:R-:W-:Y:S01]  /*35b0*/  @P2 FFMA.FTZ R6, R0.reuse, R53, +INF ;  /* 0x7f80000000062423 */ /* 0x040fe20000010035 */
[----:B------:R-:W-:Y:S01]  /*35c0*/  FSETP.NEU.AND P3, PT, R0, RZ, PT ;  /* 0x000000ff0000720b */ /* 0x000fe20003f6d000 */
[C---:B------:R-:W-:Y:S01]  /*35d0*/  @P1 FFMA.FTZ R25, R2.reuse, R51, +INF ;  /* 0x7f80000002191423 */ /* 0x040fe20000010033 */
[----:B------:R-:W-:Y:S01]  /*35e0*/  FSETP.NEU.AND P2, PT, R2, RZ, PT ;  /* 0x000000ff0200720b */ /* 0x000fe20003f4d000 */
[----:B-1----:R0:W-:Y:S01]  /*35f0*/  STG.E.U16 [R30.64], R8 ;  /* 0x000000081e007986 */ /* 0x0021e2000c101506 */
[----:B------:R-:W-:-:S02]  /*3600*/  PRMT R0, R8, 0x7632, R0 ;  /* 0x0000763208007816 */ /* 0x000fc40000000000 */
[----:B------:R-:W-:Y:S01]  /*3610*/  LEA R48, P5, R57, R24, 0x1 ;  /* 0x0000001839307211 */ /* 0x000fe200078a08ff */
[----:B--2---:R1:W-:Y:S01]  /*3620*/  STG.E.U16 [R28.64], R12 ;  /* 0x0000000c1c007986 */ /* 0x0043e2000c101506 */
[----:B------:R-:W-:Y:S02]  /*3630*/  PRMT R2, R12, 0x7632, R2 ;  /* 0x000076320c027816 */ /* 0x000fe40000000002 */
[-C--:B------:R-:W-:Y:S01]  /*3640*/  LEA.HI.X.SX32 R47, R55, R4.reuse, 0x1, P4 ;  /* 0x00000004372f7211 */ /* 0x080fe200020f0eff */
[----:B------:R2:W-:Y:S01]  /*3650*/  STG.E.U16 [R20.64], R0 ;  /* 0x0000000014007986 */ /* 0x0005e2000c101506 */
[----:B------:R-:W-:Y:S02]  /*3660*/  LEA.HI.X.SX32 R49, R57, R4, 0x1, P5 ;  /* 0x0000000439317211 */ /* 0x000fe400028f0eff */
[----:B------:R-:W-:Y:S01]  /*3670*/  PRMT R4, R9, 0x7632, R4 ;  /* 0x0000763209047816 */ /* 0x000fe20000000004 */
[----:B------:R3:W-:Y:S01]  /*3680*/  STG.E.U16 [R16.64], R2 ;  /* 0x0000000210007986 */ /* 0x0007e2000c101506 */
[----:B0-----:R-:W-:-:S02]  /*3690*/  PRMT R8, R10, 0x7632, R8 ;  /* 0x000076320a087816 */ /* 0x001fc40000000008 */
[----:B------:R-:W-:Y:S01]  /*36a0*/  PRMT R24, R15, 0x7632, R24 ;  /* 0x000076320f187816 */ /* 0x000fe20000000018 */
[----:B------:R-:W-:Y:S01]  /*36b0*/  STG.E.U16 [R18.64], R9 ;  /* 0x0000000912007986 */ /* 0x000fe2000c101506 */
[----:B-1----:R-:W-:Y:S02]  /*36c0*/  PRMT R12, R14, 0x7632, R12 ;  /* 0x000076320e0c7816 */ /* 0x002fe4000000000c */
[----:B------:R-:W-:Y:S01]  /*36d0*/  FSEL R6, R6, -INF , P3 ;  /* 0xff80000006067808 */ /* 0x000fe20001800000 */
[----:B------:R0:W-:Y:S01]  /*36e0*/  STG.E.U16 [R22.64], R13 ;  /* 0x0000000d16007986 */ /* 0x0001e2000c101506 */
[----:B--2---:R-:W-:Y:S02]  /*36f0*/  FSEL R0, R25, -INF , P2 ;  /* 0xff80000019007808 */ /* 0x004fe40001000000 */
[----:B---3--:R-:W-:Y:S01]  /*3700*/  PRMT R17, R13, 0x7632, R17 ;  /* 0x000076320d117816 */ /* 0x008fe20000000011 */
[----:B------:R1:W-:Y:S02]  /*3710*/  STG.E.U16 [R32.64], R4 ;  /* 0x0000000420007986 */ /* 0x0003e4000c101506 */
[----:B------:R-:W-:Y:S01]  /*3720*/  FFMA R7, R0, 0.69314718246459960938, R7 ;  /* 0x3f31721800077823 */ /* 0x000fe20000000007 */
[----:B------:R-:W-:Y:S01]  /*3730*/  LOP3.LUT R0, R52, 0xf8, RZ, 0xc0, !PT ;  /* 0x000000f834007812 */ /* 0x000fe200078ec0ff */
[----:B------:R-:W-:Y:S01]  /*3740*/  FFMA R6, R6, 0.69314718246459960938, R5 ;  /* 0x3f31721806067823 */ /* 0x000fe20000000005 */
[----:B------:R1:W-:Y:S01]  /*3750*/  STG.E.U16 [R34.64], R17 ;  /* 0x0000001122007986 */ /* 0x0003e2000c101506 */
[----:B0-----:R-:W-:-:S03]  /*3760*/  PRMT R23, R11, 0x7632, R23 ;  /* 0x000076320b177816 */ /* 0x001fc60000000017 */
[----:B------:R1:W-:Y:S04]  /*3770*/  STG.E.U16 [R36.64], R10 ;  /* 0x0000000a24007986 */ /* 0x0003e8000c101506 */
[----:B------:R1:W-:Y:S04]  /*3780*/  STG.E.U16 [R38.64], R14 ;  /* 0x0000000e26007986 */ /* 0x0003e8000c101506 */
[----:B------:R1:W-:Y:S04]  /*3790*/  STG.E.U16 [R40.64], R8 ;  /* 0x0000000828007986 */ /* 0x0003e8000c101506 */
[----:B------:R1:W-:Y:S04]  /*37a0*/  STG.E.U16 [R26.64], R12 ;  /* 0x0000000c1a007986 */ /* 0x0003e8000c101506 */
[----:B------:R1:W-:Y:S04]  /*37b0*/  STG.E.U16 [R42.64], R11 ;  /* 0x0000000b2a007986 */ /* 0x0003e8000c101506 */
[----:B------:R1:W-:Y:S04]  /*37c0*/  STG.E.U16 [R44.64], R15 ;  /* 0x0000000f2c007986 */ /* 0x0003e8000c101506 */
[----:B------:R1:W-:Y:S04]  /*37d0*/  STG.E.U16 [R46.64], R23 ;  /* 0x000000172e007986 */ /* 0x0003e8000c101506 */
[----:B------:R1:W-:Y:S04]  /*37e0*/  STG.E.U16 [R48.64], R24 ;  /* 0x0000001830007986 */ /* 0x0003e8000c101506 */
[----:B------:R-:W-:Y:S06]  /*37f0*/  BAR.SYNC.DEFER_BLOCKING 0x0 ;  /* 0x0000000000007b1d */ /* 0x000fec0000010000 */
[----:B------:R1:W-:Y:S04]  /*3800*/  STS.64 [R0], R6 ;  /* 0x0000000600007388 */ /* 0x0003e80000000a00 */
[----:B------:R-:W-:Y:S06]  /*3810*/  BAR.SYNC.DEFER_BLOCKING 0x0 ;  /* 0x0000000000007b1d */ /* 0x000fec0000010000 */
[----:B------:R-:W-:Y:S05]  /*3820*/  @P0 EXIT ;  /* 0x000000000000094d */ /* 0x000fea0003800000 */
[----:B-1----:R-:W0:Y:S01]  /*3830*/  LDS R3, [R3] ;  /* 0x0000000003037984 */ /* 0x002e220000000800 */
[----:B------:R-:W-:Y:S01]  /*3840*/  IMAD R0, R77, c[0x0][0x1cc], RZ ;  /* 0x000073004d007a24 */ /* 0x000fe200078e02ff */
[C---:B------:R-:W-:Y:S01]  /*3850*/  SHF.L.U32 R5, R76.reuse, 0x2, RZ ;  /* 0x000000024c057819 */ /* 0x040fe200000006ff */
[----:B------:R-:W-:-:S04]  /*3860*/  IMAD.HI R7, R76, 0x4, RZ ;  /* 0x000000044c077827 */ /* 0x000fc800078e02ff */
[C---:B------:R-:W-:Y:S02]  /*3870*/  IMAD.SHL.U32 R4, R0.reuse, 0x4, RZ ;  /* 0x0000000400047824 */ /* 0x040fe400078e00ff */
[----:B------:R-:W-:-:S03]  /*3880*/  IMAD.HI R0, R0, 0x4, RZ ;  /* 0x0000000400007827 */ /* 0x000fc600078e02ff */
[----:B------:R-:W-:-:S04]  /*3890*/  IADD3 R4, P0, P1, R5, c[0x0][0x180], R4 ;  /* 0x0000600005047a10 */ /* 0x000fc8000791e004 */
[----:B------:R-:W-:-:S05]  /*38a0*/  IADD3.X R5, R7, c[0x0][0x184], R0, P0, P1 ;  /* 0x0000610007057a10 */ /* 0x000fca00007e2400 */
[----:B0-----:R-:W-:Y:S01]  /*38b0*/  STG.E [R4.64], R3 ;  /* 0x0000000304007986 */ /* 0x001fe2000c101906 */
[----:B------:R-:W-:Y:S05]  /*38c0*/  EXIT ;  /* 0x000000000000794d */ /* 0x000fea0003800000 */
.L_x_2:
[----:B------:R-:W-:-:S00]  /*38d0*/  BRA `(.L_x_2) ;  /* 0xfffffff000007947 */ /* 0x000fc0000383ffff */
[----:B------:R-:W-:-:S00]  /*38e0*/  NOP ;  /* 0x0000000000007918 */ /* 0x000fc00000000000 */
        /* <DEDUP_REMOVED lines=9> */
.L_x_3:


//--------------------- .nv.global.init           --------------------------
	.section	.nv.global.init,"aw",@progbits
.nv.global.init:
	.type		_$_str,@object
	.size		_$_str,(.L_0 - _$_str)
_$_str:
        /*0000*/ 	.byte	0x5f, 0x5f, 0x43, 0x55, 0x44, 0x41, 0x5f, 0x46, 0x54, 0x5a, 0x00
.L_0:


//--------------------- .nv.shared.attn_fwd       --------------------------
	.section	.nv.shared.attn_fwd,"aw",@nobits
	.sectionflags	@""
	.align	16
